	.headerflags	@"EF_CUDA_TEXMODE_UNIFIED EF_CUDA_64BIT_ADDRESS EF_CUDA_SM86 EF_CUDA_VIRTUAL_SM(EF_CUDA_SM86)"
	.elftype	@"ET_EXEC"


//--------------------- .nv.info                  --------------------------
	.section	.nv.info,"",@"SHT_CUDA_INFO"
	.align	4


	//----- nvinfo : EIATTR_REGCOUNT
	.align		4
        /*0000*/ 	.byte	0x04, 0x2f
        /*0002*/ 	.short	(.L_1 - .L_0)
	.align		4
.L_0:
        /*0004*/ 	.word	index@(triton_mm)
        /*0008*/ 	.word	0x00000080


	//----- nvinfo : EIATTR_MIN_STACK_SIZE
	.align		4
.L_1:
        /*000c*/ 	.byte	0x04, 0x12
        /*000e*/ 	.short	(.L_3 - .L_2)
	.align		4
.L_2:
        /*0010*/ 	.word	index@(triton_mm)
        /*0014*/ 	.word	0x00000000


	//----- nvinfo : EIATTR_FRAME_SIZE
	.align		4
.L_3:
        /*0018*/ 	.byte	0x04, 0x11
        /*001a*/ 	.short	(.L_5 - .L_4)
	.align		4
.L_4:
        /*001c*/ 	.word	index@(triton_mm)
        /*0020*/ 	.word	0x00000000


	//----- nvinfo : EIATTR_MIN_STACK_SIZE
	.align		4
.L_5:
        /*0024*/ 	.byte	0x04, 0x12
        /*0026*/ 	.short	(.L_7 - .L_6)
	.align		4
.L_6:
        /*0028*/ 	.word	index@(triton_mm)
        /*002c*/ 	.word	0x00000000
.L_7:


//--------------------- .nv.info.triton_mm        --------------------------
	.section	.nv.info.triton_mm,"",@"SHT_CUDA_INFO"
	.sectionflags	@""
	.align	4


	//----- nvinfo : EIATTR_CUDA_API_VERSION
	.align		4
        /*0000*/ 	.byte	0x04, 0x37
        /*0002*/ 	.short	(.L_9 - .L_8)
.L_8:
        /*0004*/ 	.word	0x0000007c


	//----- nvinfo : EIATTR_SW2861232_WAR
	.align		4
.L_9:
        /*0008*/ 	.byte	0x01, 0x35
	.zero		2


	//----- nvinfo : EIATTR_PARAM_CBANK
	.align		4
        /*000c*/ 	.byte	0x04, 0x0a
        /*000e*/ 	.short	(.L_11 - .L_10)
	.align		4
.L_10:
        /*0010*/ 	.word	index@(.nv.constant0.triton_mm)
        /*0014*/ 	.short	0x0160
        /*0016*/ 	.short	0x0020


	//----- nvinfo : EIATTR_CBANK_PARAM_SIZE
	.align		4
.L_11:
        /*0018*/ 	.byte	0x03, 0x19
        /*001a*/ 	.short	0x0020


	//----- nvinfo : EIATTR_KPARAM_INFO
	.align		4
        /*001c*/ 	.byte	0x04, 0x17
        /*001e*/ 	.short	(.L_13 - .L_12)
.L_12:
        /*0020*/ 	.word	0x00000000
        /*0024*/ 	.short	0x0003
        /*0026*/ 	.short	0x0018
        /*0028*/ 	.byte	0x00, 0xf4, 0x21, 0x00


	//----- nvinfo : EIATTR_KPARAM_INFO
	.align		4
.L_13:
        /*002c*/ 	.byte	0x04, 0x17
        /*002e*/ 	.short	(.L_15 - .L_14)
.L_14:
        /*0030*/ 	.word	0x00000000
        /*0034*/ 	.short	0x0002
        /*0036*/ 	.short	0x0010
        /*0038*/ 	.byte	0x00, 0xf4, 0x21, 0x00


	//----- nvinfo : EIATTR_KPARAM_INFO
	.align		4
.L_15:
        /*003c*/ 	.byte	0x04, 0x17
        /*003e*/ 	.short	(.L_17 - .L_16)
.L_16:
        /*0040*/ 	.word	0x00000000
        /*0044*/ 	.short	0x0001
        /*0046*/ 	.short	0x0008
        /*0048*/ 	.byte	0x00, 0xf4, 0x21, 0x00


	//----- nvinfo : EIATTR_KPARAM_INFO
	.align		4
.L_17:
        /*004c*/ 	.byte	0x04, 0x17
        /*004e*/ 	.short	(.L_19 - .L_18)
.L_18:
        /*0050*/ 	.word	0x00000000
        /*0054*/ 	.short	0x0000
        /*0056*/ 	.short	0x0000
        /*0058*/ 	.byte	0x00, 0xf4, 0x21, 0x00


	//----- nvinfo : EIATTR_MAXREG_COUNT
	.align		4
.L_19:
        /*005c*/ 	.byte	0x03, 0x1b
        /*005e*/ 	.short	0x00ff


	//----- nvinfo : EIATTR_EXIT_INSTR_OFFSETS
	.align		4
        /*0060*/ 	.byte	0x04, 0x1c
        /*0062*/ 	.short	(.L_21 - .L_20)


	//   ....[0]....
.L_20:
        /*0064*/ 	.word	0x00001f80


	//   ....[1]....
        /*0068*/ 	.word	0x00001fd0


	//----- nvinfo : EIATTR_REQNTID
	.align		4
.L_21:
        /*006c*/ 	.byte	0x04, 0x10
        /*006e*/ 	.short	(.L_23 - .L_22)
.L_22:
        /*0070*/ 	.word	0x00000080
        /*0074*/ 	.word	0x00000001
        /*0078*/ 	.word	0x00000001
.L_23:


//--------------------- .nv.callgraph             --------------------------
	.section	.nv.callgraph,"",@"SHT_CUDA_CALLGRAPH"
	.align	4
	.sectionentsize	8
	.align		4
        /*0000*/ 	.word	0x00000000
	.align		4
        /*0004*/ 	.word	0xffffffff
	.align		4
        /*0008*/ 	.word	0x00000000
	.align		4
        /*000c*/ 	.word	0xfffffffe
	.align		4
        /*0010*/ 	.word	0x00000000
	.align		4
        /*0014*/ 	.word	0xfffffffd
	.align		4
        /*0018*/ 	.word	0x00000000
	.align		4
        /*001c*/ 	.word	0xfffffffc


//--------------------- .nv.rel.action            --------------------------
	.section	.nv.rel.action,"",@"SHT_CUDA_RELOCINFO"
	.align	8
	.sectionentsize	8
        /*0000*/ 	.byte	0x73, 0x00, 0x00, 0x00, 0x00, 0x00, 0x00, 0x00, 0x00, 0x00, 0x00, 0x11, 0x25, 0x00, 0x05, 0x36


//--------------------- .nv.constant0.triton_mm   --------------------------
	.section	.nv.constant0.triton_mm,"a",@progbits
	.sectionflags	@""
	.align	4
.nv.constant0.triton_mm:
	.zero		384


//--------------------- .text.triton_mm           --------------------------
	.section	.text.triton_mm,"ax",@progbits
	.sectionflags	@"SHF_BARRIERS=1"
	.sectioninfo	@"SHI_REGISTERS=128"
	.align	128
        .global         triton_mm
        .type           triton_mm,@function
        .size           triton_mm,(.L_x_2 - triton_mm)
        .other          triton_mm,@"STO_CUDA_ENTRY STV_DEFAULT"
triton_mm:
.text.triton_mm:
[----:B------:R-:W-:Y:S02]  /*0000*/  IMAD.MOV.U32 R1, RZ, RZ, c[0x0][0x28] ;  /* 0x00000a00ff017624 */ /* 0x000fe400078e00ff */
[----:B------:R-:W1:Y:S01]  /*0010*/  S2R R7, SR_CTAID.X ;  /* 0x0000000000077919 */ /* 0x000e620000002500 */
[----:B------:R-:W-:Y:S01]  /*0020*/  IMAD.MOV.U32 R3, RZ, RZ, 0x8 ;  /* 0x00000008ff037424 */ /* 0x000fe200078e00ff */
[----:B------:R-:W-:Y:S01]  /*0030*/  ULDC.64 UR4, c[0x0][0x118] ;  /* 0x0000460000047ab9 */ /* 0x000fe20000000a00 */
[----:B------:R-:W-:Y:S01]  /*0040*/  IMAD.MOV.U32 R30, RZ, RZ, 0x2 ;  /* 0x00000002ff1e7424 */ /* 0x000fe200078e00ff */
[----:B------:R-:W2:Y:S01]  /*0050*/  S2R R123, SR_TID.X ;  /* 0x00000000007b7919 */ /* 0x000ea20000002100 */
[----:B------:R-:W-:Y:S01]  /*0060*/  IMAD.MOV.U32 R105, RZ, RZ, 0x1 ;  /* 0x00000001ff697424 */ /* 0x000fe200078e00ff */
[----:B------:R-:W-:Y:S01]  /*0070*/  CS2R R100, SRZ ;  /* 0x0000000000647805 */ /* 0x000fe2000001ff00 */
        /* <DEDUP_REMOVED lines=17> */
[----:B-1----:R-:W-:Y:S01]  /*0190*/  SHF.R.S32.HI R0, RZ, 0x1f, R7 ;  /* 0x0000001fff007819 */ /* 0x002fe20000011407 */
[----:B------:R-:W-:Y:S01]  /*01a0*/  CS2R R86, SRZ ;  /* 0x0000000000567805 */ /* 0x000fe2000001ff00 */
[----:B------:R-:W-:Y:S01]  /*01b0*/  ISETP.GE.AND P2, PT, R7, RZ, PT ;  /* 0x000000ff0700720c */ /* 0x000fe20003f46270 */
[----:B------:R-:W-:Y:S01]  /*01c0*/  CS2R R88, SRZ ;  /* 0x0000000000587805 */ /* 0x000fe2000001ff00 */
[----:B------:R-:W-:Y:S01]  /*01d0*/  LEA.HI R0, R0, R7, RZ, 0x8 ;  /* 0x0000000700007211 */ /* 0x000fe200078f40ff */
[C---:B--2---:R-:W-:Y:S01]  /*01e0*/  IMAD.SHL.U32 R26, R123.reuse, 0x8, RZ ;  /* 0x000000087b1a7824 */ /* 0x044fe200078e00ff */
[----:B------:R-:W-:Y:S01]  /*01f0*/  LOP3.LUT R10, R123, 0x10, RZ, 0xc0, !PT ;  /* 0x000000107b0a7812 */ /* 0x000fe200078ec0ff */
[----:B------:R-:W-:Y:S01]  /*0200*/  CS2R R90, SRZ ;  /* 0x00000000005a7805 */ /* 0x000fe2000001ff00 */
[----:B------:R-:W-:Y:S01]  /*0210*/  SHF.R.S32.HI R4, RZ, 0x8, R0 ;  /* 0x00000008ff047819 */ /* 0x000fe20000011400 */
[----:B------:R-:W-:Y:S01]  /*0220*/  CS2R R32, SRZ ;  /* 0x0000000000207805 */ /* 0x000fe2000001ff00 */
[----:B------:R-:W-:Y:S01]  /*0230*/  LOP3.LUT R0, R0, 0xffffff00, RZ, 0xc0, !PT ;  /* 0xffffff0000007812 */ /* 0x000fe200078ec0ff */
[----:B------:R-:W-:-:S02]  /*0240*/  CS2R R34, SRZ ;  /* 0x0000000000227805 */ /* 0x000fc4000001ff00 */
[----:B------:R-:W-:-:S05]  /*0250*/  IMAD R2, R4, -0x8, R3 ;  /* 0xfffffff804027824 */ /* 0x000fca00078e0203 */
[----:B------:R-:W-:-:S04]  /*0260*/  IMNMX R5, R2, 0x8, PT ;  /* 0x0000000802057817 */ /* 0x000fc80003800200 */
[----:B------:R-:W-:-:S04]  /*0270*/  IABS R9, R5 ;  /* 0x0000000500097213 */ /* 0x000fc80000000000 */
[----:B------:R-:W1:Y:S08]  /*0280*/  I2F.RP R6, R9 ;  /* 0x0000000900067306 */ /* 0x000e700000209400 */
[----:B-1----:R-:W1:Y:S02]  /*0290*/  MUFU.RCP R6, R6 ;  /* 0x0000000600067308 */ /* 0x002e640000001000 */
[----:B-1----:R-:W-:-:S02]  /*02a0*/  IADD3 R2, R6, 0xffffffe, RZ ;  /* 0x0ffffffe06027810 */ /* 0x002fc40007ffe0ff */
[----:B------:R-:W-:-:S04]  /*02b0*/  IABS R6, R7 ;  /* 0x0000000700067213 */ /* 0x000fc80000000000 */
[----:B------:R1:W2:Y:S02]  /*02c0*/  F2I.FTZ.U32.TRUNC.NTZ R3, R2 ;  /* 0x0000000200037305 */ /* 0x0002a4000021f000 */
[----:B-1----:R-:W-:Y:S02]  /*02d0*/  IMAD.MOV.U32 R2, RZ, RZ, RZ ;  /* 0x000000ffff027224 */ /* 0x002fe400078e00ff */
[----:B--2---:R-:W-:-:S04]  /*02e0*/  IMAD.MOV R8, RZ, RZ, -R3 ;  /* 0x000000ffff087224 */ /* 0x004fc800078e0a03 */
[----:B------:R-:W-:Y:S02]  /*02f0*/  IMAD R11, R8, R9, RZ ;  /* 0x00000009080b7224 */ /* 0x000fe400078e02ff */
[----:B------:R-:W-:Y:S01]  /*0300*/  IMAD.IADD R8, R7, 0x1, -R0 ;  /* 0x0000000107087824 */ /* 0x000fe200078e0a00 */
[----:B------:R-:W-:Y:S01]  /*0310*/  IABS R0, R5 ;  /* 0x0000000500007213 */ /* 0x000fe20000000000 */
[----:B------:R-:W-:-:S03]  /*0320*/  IMAD.HI.U32 R3, R3, R11, R2 ;  /* 0x0000000b03037227 */ /* 0x000fc600078e0002 */
[----:B------:R-:W-:Y:S01]  /*0330*/  IABS R2, R8 ;  /* 0x0000000800027213 */ /* 0x000fe20000000000 */
[----:B------:R-:W-:Y:S01]  /*0340*/  IMAD.MOV R11, RZ, RZ, -R0 ;  /* 0x000000ffff0b7224 */ /* 0x000fe200078e0a00 */
[----:B------:R-:W-:Y:S01]  /*0350*/  LOP3.LUT R8, R8, R5, RZ, 0x3c, !PT ;  /* 0x0000000508087212 */ /* 0x000fe200078e3cff */
[----:B------:R-:W-:-:S03]  /*0360*/  IMAD.HI.U32 R0, R3, R6, RZ ;  /* 0x0000000603007227 */ /* 0x000fc600078e00ff */
[----:B------:R-:W-:Y:S01]  /*0370*/  ISETP.GE.AND P4, PT, R8, RZ, PT ;  /* 0x000000ff0800720c */ /* 0x000fe20003f86270 */
[----:B------:R-:W-:-:S04]  /*0380*/  IMAD.HI.U32 R3, R3, R2, RZ ;  /* 0x0000000203037227 */ /* 0x000fc800078e00ff */
[-C--:B------:R-:W-:Y:S02]  /*0390*/  IMAD R0, R0, R11.reuse, R6 ;  /* 0x0000000b00007224 */ /* 0x080fe400078e0206 */
[----:B------:R-:W-:Y:S01]  /*03a0*/  IMAD R2, R3, R11, R2 ;  /* 0x0000000b03027224 */ /* 0x000fe200078e0202 */
[----:B------:R-:W-:Y:S01]  /*03b0*/  SHF.R.U32.HI R11, RZ, 0x2, R123 ;  /* 0x00000002ff0b7819 */ /* 0x000fe2000001167b */
[----:B------:R-:W-:Y:S01]  /*03c0*/  IMAD.SHL.U32 R8, R123, 0x4, RZ ;  /* 0x000000047b087824 */ /* 0x000fe200078e00ff */
[C---:B------:R-:W-:Y:S02]  /*03d0*/  ISETP.GT.U32.AND P0, PT, R9.reuse, R0, PT ;  /* 0x000000000900720c */ /* 0x040fe40003f04070 */
[----:B------:R-:W-:Y:S02]  /*03e0*/  ISETP.GT.U32.AND P3, PT, R9, R2, PT ;  /* 0x000000020900720c */ /* 0x000fe40003f64070 */
[----:B------:R-:W-:Y:S02]  /*03f0*/  SGXT.U32 R11, R11, 0x5 ;  /* 0x000000050b0b781a */ /* 0x000fe40000000000 */
[----:B------:R-:W-:-:S02]  /*0400*/  LOP3.LUT R104, R8, 0x8, RZ, 0xc0, !PT ;  /* 0x0000000808687812 */ /* 0x000fc400078ec0ff */
[----:B------:R-:W-:-:S05]  /*0410*/  LOP3.LUT R119, R8, 0x18, R123, 0x48, !PT ;  /* 0x0000001808777812 */ /* 0x000fca00078e487b */
[--C-:B------:R-:W-:Y:S02]  /*0420*/  @!P0 IMAD.IADD R0, R0, 0x1, -R9.reuse ;  /* 0x0000000100008824 */ /* 0x100fe400078e0a09 */
[----:B------:R-:W-:Y:S01]  /*0430*/  @!P3 IMAD.IADD R2, R2, 0x1, -R9 ;  /* 0x000000010202b824 */ /* 0x000fe200078e0a09 */
[----:B------:R-:W-:Y:S02]  /*0440*/  @!P3 IADD3 R3, R3, 0x1, RZ ;  /* 0x000000010303b810 */ /* 0x000fe40007ffe0ff */
[----:B------:R-:W-:Y:S02]  /*0450*/  ISETP.GT.U32.AND P1, PT, R9, R0, PT ;  /* 0x000000000900720c */ /* 0x000fe40003f24070 */
[----:B------:R-:W-:-:S11]  /*0460*/  ISETP.GE.U32.AND P0, PT, R2, R9, PT ;  /* 0x000000090200720c */ /* 0x000fd60003f06070 */
[----:B------:R-:W-:Y:S01]  /*0470*/  @!P1 IMAD.IADD R0, R0, 0x1, -R9 ;  /* 0x0000000100009824 */ /* 0x000fe200078e0a09 */
[----:B------:R-:W-:Y:S02]  /*0480*/  SHF.R.U32.HI R9, RZ, 0x1, R10 ;  /* 0x00000001ff097819 */ /* 0x000fe4000001160a */
[----:B------:R-:W-:Y:S01]  /*0490*/  @P0 IADD3 R3, R3, 0x1, RZ ;  /* 0x0000000103030810 */ /* 0x000fe20007ffe0ff */
[----:B------:R-:W-:Y:S01]  /*04a0*/  @!P2 IMAD.MOV R0, RZ, RZ, -R0 ;  /* 0x000000ffff00a224 */ /* 0x000fe200078e0a00 */
[----:B------:R-:W-:Y:S02]  /*04b0*/  ISETP.NE.AND P0, PT, R5, RZ, PT ;  /* 0x000000ff0500720c */ /* 0x000fe40003f05270 */
[----:B------:R-:W-:Y:S01]  /*04c0*/  LOP3.LUT R5, RZ, R5, RZ, 0x33, !PT ;  /* 0x00000005ff057212 */ /* 0x000fe200078e33ff */
[----:B------:R-:W-:Y:S01]  /*04d0*/  IMAD.MOV.U32 R2, RZ, RZ, R3 ;  /* 0x000000ffff027224 */ /* 0x000fe200078e0003 */
[----:B------:R-:W-:Y:S02]  /*04e0*/  LOP3.LUT R13, R9, 0x10, R8, 0xf8, !PT ;  /* 0x00000010090d7812 */ /* 0x000fe400078ef808 */
[----:B------:R-:W-:Y:S01]  /*04f0*/  SEL R3, R5, R0, !P0 ;  /* 0x0000000005037207 */ /* 0x000fe20004000000 */
[----:B------:R-:W-:Y:S01]  /*0500*/  @!P4 IMAD.MOV R2, RZ, RZ, -R2 ;  /* 0x000000ffff02c224 */ /* 0x000fe200078e0a02 */
[----:B------:R-:W-:-:S02]  /*0510*/  LOP3.LUT R104, R13, 0x10, R104, 0x1e, !PT ;  /* 0x000000100d687812 */ /* 0x000fc400078e1e68 */
[----:B------:R-:W-:Y:S01]  /*0520*/  LOP3.LUT R106, R9, 0x18, R8, 0x78, !PT ;  /* 0x00000018096a7812 */ /* 0x000fe200078e7808 */
[----:B------:R-:W-:Y:S01]  /*0530*/  IMAD R3, R4, 0x8, R3 ;  /* 0x0000000804037824 */ /* 0x000fe200078e0203 */
[----:B------:R-:W-:-:S03]  /*0540*/  SEL R2, R5, R2, !P0 ;  /* 0x0000000205027207 */ /* 0x000fc60004000000 */
[----:B------:R-:W-:Y:S01]  /*0550*/  IMAD.SHL.U32 R125, R3, 0x40, RZ ;  /* 0x00000040037d7824 */ /* 0x000fe200078e00ff */
[----:B------:R-:W-:Y:S01]  /*0560*/  SHF.R.S32.HI R0, RZ, 0x19, R3 ;  /* 0x00000019ff007819 */ /* 0x000fe20000011403 */
[----:B------:R-:W-:Y:S01]  /*0570*/  IMAD.SHL.U32 R124, R2, 0x80, RZ ;  /* 0x00000080027c7824 */ /* 0x000fe200078e00ff */
[----:B------:R-:W-:Y:S02]  /*0580*/  SHF.R.S32.HI R7, RZ, 0x18, R2 ;  /* 0x00000018ff077819 */ /* 0x000fe40000011402 */
[----:B------:R-:W-:Y:S02]  /*0590*/  SGXT R3, R0, 0x1 ;  /* 0x000000010003781a */ /* 0x000fe40000000200 */
[----:B------:R-:W-:Y:S02]  /*05a0*/  LOP3.LUT R0, R125, 0x20, R11, 0xfe, !PT ;  /* 0x000000207d007812 */ /* 0x000fe400078efe0b */
[----:B------:R-:W-:Y:S02]  /*05b0*/  SGXT R7, R7, 0x1 ;  /* 0x000000010707781a */ /* 0x000fe40000000200 */
[----:B------:R-:W-:-:S02]  /*05c0*/  LEA.HI R2, R3, R0, RZ, 0x9 ;  /* 0x0000000003027211 */ /* 0x000fc400078f48ff */
[-C--:B------:R-:W-:Y:S02]  /*05d0*/  LOP3.LUT R10, R124, R11.reuse, RZ, 0xfc, !PT ;  /* 0x0000000b7c0a7212 */ /* 0x080fe400078efcff */
[----:B------:R-:W-:Y:S02]  /*05e0*/  LOP3.LUT R5, R2, 0x1ffe00, RZ, 0xc0, !PT ;  /* 0x001ffe0002057812 */ /* 0x000fe400078ec0ff */
[----:B------:R-:W-:Y:S02]  /*05f0*/  LEA.HI R7, R7, R10, RZ, 0xc ;  /* 0x0000000a07077211 */ /* 0x000fe400078f60ff */
[----:B------:R-:W-:Y:S01]  /*0600*/  LOP3.LUT R4, R125, R11, RZ, 0xfc, !PT ;  /* 0x0000000b7d047212 */ /* 0x000fe200078efcff */
[----:B------:R-:W-:Y:S01]  /*0610*/  IMAD.IADD R6, R0, 0x1, -R5 ;  /* 0x0000000100067824 */ /* 0x000fe200078e0a05 */
[----:B------:R-:W-:Y:S02]  /*0620*/  SHF.R.U32.HI R0, RZ, 0x2, R123 ;  /* 0x00000002ff007819 */ /* 0x000fe4000001167b */
[----:B------:R-:W-:Y:S01]  /*0630*/  LOP3.LUT R7, R7, 0x1ff000, RZ, 0xc0, !PT ;  /* 0x001ff00007077812 */ /* 0x000fe200078ec0ff */
[----:B------:R-:W-:Y:S01]  /*0640*/  IMAD R13, R6, 0x2800, RZ ;  /* 0x00002800060d7824 */ /* 0x000fe200078e02ff */
[----:B------:R-:W-:-:S02]  /*0650*/  LOP3.LUT R12, R0, 0x18, RZ, 0xc0, !PT ;  /* 0x00000018000c7812 */ /* 0x000fc400078ec0ff */
[----:B------:R-:W-:Y:S01]  /*0660*/  LEA.HI R0, R3, R4, RZ, 0x9 ;  /* 0x0000000403007211 */ /* 0x000fe200078f48ff */
[----:B------:R-:W-:Y:S01]  /*0670*/  IMAD.IADD R7, R10, 0x1, -R7 ;  /* 0x000000010a077824 */ /* 0x000fe200078e0a07 */
[----:B------:R-:W-:Y:S02]  /*0680*/  LOP3.LUT R2, R123, 0x3, RZ, 0xc0, !PT ;  /* 0x000000037b027812 */ /* 0x000fe400078ec0ff */
[----:B------:R-:W-:Y:S01]  /*0690*/  LOP3.LUT R5, R0, 0x1ffe00, RZ, 0xc0, !PT ;  /* 0x001ffe0000057812 */ /* 0x000fe200078ec0ff */
[----:B------:R-:W-:Y:S01]  /*06a0*/  IMAD R16, R7, 0x2800, RZ ;  /* 0x0000280007107824 */ /* 0x000fe200078e02ff */
[--C-:B------:R-:W-:Y:S01]  /*06b0*/  LOP3.LUT R0, R26, 0x18, R123.reuse, 0x48, !PT ;  /* 0x000000181a007812 */ /* 0x100fe200078e487b */
[----:B------:R-:W-:Y:S01]  /*06c0*/  IMAD.WIDE.U32 R2, R2, 0x10, RZ ;  /* 0x0000001002027825 */ /* 0x000fe200078e00ff */
[----:B------:R-:W-:Y:S02]  /*06d0*/  LOP3.LUT R8, R12, 0x7, R123, 0xf8, !PT ;  /* 0x000000070c087812 */ /* 0x000fe400078ef87b */
[----:B------:R-:W-:Y:S01]  /*06e0*/  PRMT R10, R10, 0x9910, RZ ;  /* 0x000099100a0a7816 */ /* 0x000fe200000000ff */
[----:B------:R-:W-:Y:S01]  /*06f0*/  IMAD.IADD R4, R4, 0x1, -R5 ;  /* 0x0000000104047824 */ /* 0x000fe200078e0a05 */
[----:B------:R-:W-:Y:S01]  /*0700*/  LOP3.LUT R15, R124, 0x60, R11, 0xfe, !PT ;  /* 0x000000607c0f7812 */ /* 0x000fe200078efe0b */
[----:B------:R-:W-:Y:S01]  /*0710*/  IMAD.WIDE R6, R16, 0x2, RZ ;  /* 0x0000000210067825 */ /* 0x000fe200078e02ff */
[----:B------:R-:W-:-:S03]  /*0720*/  SHF.R.S32.HI R10, RZ, 0xf, R10 ;  /* 0x0000000fff0a7819 */ /* 0x000fc6000001140a */
[----:B------:R-:W-:Y:S01]  /*0730*/  IMAD R12, R4, 0x2800, RZ ;  /* 0x00002800040c7824 */ /* 0x000fe200078e02ff */
[----:B------:R-:W-:Y:S01]  /*0740*/  LOP3.LUT R5, R2, R6, RZ, 0xfc, !PT ;  /* 0x0000000602057212 */ /* 0x000fe200078efcff */
[----:B------:R-:W-:Y:S01]  /*0750*/  IMAD R102, R11, 0x20, R0 ;  /* 0x000000200b667824 */ /* 0x000fe200078e0200 */
[----:B------:R-:W-:Y:S01]  /*0760*/  LOP3.LUT R0, R124, 0x20, R11, 0xfe, !PT ;  /* 0x000000207c007812 */ /* 0x000fe200078efe0b */
[----:B------:R-:W-:Y:S01]  /*0770*/  IMAD R119, R8, 0x20, R119 ;  /* 0x0000002008777824 */ /* 0x000fe200078e0277 */
[----:B------:R-:W-:Y:S01]  /*0780*/  LOP3.LUT R111, R3, R7, RZ, 0xfc, !PT ;  /* 0x00000007036f7212 */ /* 0x000fe200078efcff */
[----:B------:R-:W-:Y:S01]  /*0790*/  IMAD.WIDE R6, R12, 0x2, RZ ;  /* 0x000000020c067825 */ /* 0x000fe200078e02ff */
[----:B------:R-:W-:Y:S02]  /*07a0*/  PRMT R14, R0, 0x9910, RZ ;  /* 0x00009910000e7816 */ /* 0x000fe400000000ff */
[----:B------:R-:W-:Y:S01]  /*07b0*/  LOP3.LUT R17, R12, 0x18, R26, 0xf8, !PT ;  /* 0x000000180c117812 */ /* 0x000fe200078ef81a */
[----:B------:R-:W-:Y:S01]  /*07c0*/  IMAD.WIDE R8, R13, 0x2, RZ ;  /* 0x000000020d087825 */ /* 0x000fe200078e02ff */
[----:B------:R-:W-:-:S02]  /*07d0*/  LOP3.LUT R107, R3, R7, RZ, 0xfc, !PT ;  /* 0x00000007036b7212 */ /* 0x000fc400078efcff */
[----:B------:R-:W-:Y:S01]  /*07e0*/  SHF.R.S32.HI R18, RZ, 0x1f, R12 ;  /* 0x0000001fff127819 */ /* 0x000fe2000001140c */
[----:B------:R-:W-:Y:S01]  /*07f0*/  IMAD.MOV.U32 R7, RZ, RZ, R14 ;  /* 0x000000ffff077224 */ /* 0x000fe200078e000e */
[----:B------:R-:W-:Y:S01]  /*0800*/  LOP3.LUT R4, R2, R8, RZ, 0xfc, !PT ;  /* 0x0000000802047212 */ /* 0x000fe200078efcff */
[----:B------:R-:W-:Y:S01]  /*0810*/  IMAD.SHL.U32 R102, R102, 0x2, RZ ;  /* 0x0000000266667824 */ /* 0x000fe200078e00ff */
[----:B------:R-:W-:Y:S01]  /*0820*/  LOP3.LUT R109, R3, R9, RZ, 0xfc, !PT ;  /* 0x00000009036d7212 */ /* 0x000fe200078efcff */
[----:B------:R-:W-:Y:S01]  /*0830*/  IMAD.WIDE R8, R17, R30, c[0x0][0x160] ;  /* 0x0000580011087625 */ /* 0x000fe200078e021e */
[----:B------:R-:W-:Y:S02]  /*0840*/  SHF.R.S32.HI R7, RZ, 0xf, R7 ;  /* 0x0000000fff077819 */ /* 0x000fe40000011407 */
[----:B------:R-:W-:Y:S02]  /*0850*/  LOP3.LUT R14, R124, 0x40, R11, 0xfe, !PT ;  /* 0x000000407c0e7812 */ /* 0x000fe400078efe0b */
[----:B------:R-:W-:Y:S01]  /*0860*/  LOP3.LUT R11, R10, 0xffff, RZ, 0xc0, !PT ;  /* 0x0000ffff0a0b7812 */ /* 0x000fe200078ec0ff */
[----:B------:R1:W-:Y:S01]  /*0870*/  LDGSTS.E.BYPASS.128 [R102+0x4000], [R8.64] ;  /* 0x0400000008667fae */ /* 0x0003e2000b901c44 */
[----:B------:R-:W-:-:S02]  /*0880*/  LOP3.LUT R7, R7, 0xffff, RZ, 0xc0, !PT ;  /* 0x0000ffff07077812 */ /* 0x000fc400078ec0ff */
[----:B------:R-:W-:Y:S02]  /*0890*/  LEA.HI R12, R11, R14, RZ, 0x1c ;  /* 0x0000000e0b0c7211 */ /* 0x000fe400078fe0ff */
[----:B------:R-:W-:Y:S02]  /*08a0*/  LEA R10, P0, R17, c[0x0][0x160], 0x1 ;  /* 0x00005800110a7a11 */ /* 0x000fe400078008ff */
[----:B------:R-:W-:Y:S02]  /*08b0*/  LEA.HI R7, R7, R0, RZ, 0x1c ;  /* 0x0000000007077211 */ /* 0x000fe400078fe0ff */
[----:B------:R-:W-:Y:S02]  /*08c0*/  LOP3.LUT R12, R12, 0xf000, RZ, 0xc0, !PT ;  /* 0x0000f0000c0c7812 */ /* 0x000fe400078ec0ff */
[----:B------:R-:W-:Y:S02]  /*08d0*/  LOP3.LUT R7, R7, 0xf000, RZ, 0xc0, !PT ;  /* 0x0000f00007077812 */ /* 0x000fe400078ec0ff */
[----:B-1----:R-:W-:Y:S01]  /*08e0*/  LEA.HI R8, R11, R15, RZ, 0x1c ;  /* 0x0000000f0b087211 */ /* 0x002fe200078fe0ff */
[----:B------:R-:W-:Y:S01]  /*08f0*/  IMAD.MOV R19, RZ, RZ, -R12 ;  /* 0x000000ffff137224 */ /* 0x000fe200078e0a0c */
[----:B------:R-:W-:Y:S01]  /*0900*/  LEA.HI.X R11, R17, c[0x0][0x164], R18, 0x1, P0 ;  /* 0x00005900110b7a11 */ /* 0x000fe200000f0c12 */
[----:B------:R-:W-:Y:S01]  /*0910*/  IMAD.MOV R7, RZ, RZ, -R7 ;  /* 0x000000ffff077224 */ /* 0x000fe200078e0a07 */
[----:B------:R-:W-:-:S02]  /*0920*/  LOP3.LUT R8, R8, 0xf000, RZ, 0xc0, !PT ;  /* 0x0000f00008087812 */ /* 0x000fc400078ec0ff */
[----:B------:R-:W-:Y:S02]  /*0930*/  LOP3.LUT R17, R13, 0x18, R26, 0xf8, !PT ;  /* 0x000000180d117812 */ /* 0x000fe400078ef81a */
[----:B------:R-:W-:Y:S01]  /*0940*/  SHF.R.S32.HI R18, RZ, 0x1f, R13 ;  /* 0x0000001fff127819 */ /* 0x000fe2000001140d */
[----:B------:R-:W-:Y:S01]  /*0950*/  IMAD.MOV R20, RZ, RZ, -R8 ;  /* 0x000000ffff147224 */ /* 0x000fe200078e0a08 */
[C---:B------:R-:W-:Y:S01]  /*0960*/  LEA R12, P0, R17.reuse, c[0x0][0x160], 0x1 ;  /* 0x00005800110c7a11 */ /* 0x040fe200078008ff */
[-C--:B------:R-:W-:Y:S01]  /*0970*/  IMAD.WIDE R8, R17, R30.reuse, c[0x0][0x160] ;  /* 0x0000580011087625 */ /* 0x080fe200078e021e */
[----:B------:R-:W-:Y:S02]  /*0980*/  PRMT R7, R7, 0x7710, RZ ;  /* 0x0000771007077816 */ /* 0x000fe400000000ff */
[----:B------:R-:W-:Y:S02]  /*0990*/  LEA.HI.X R13, R17, c[0x0][0x164], R18, 0x1, P0 ;  /* 0x00005900110d7a11 */ /* 0x000fe400000f0c12 */
[----:B------:R-:W-:Y:S01]  /*09a0*/  PRMT R18, R20, 0x7710, RZ ;  /* 0x0000771014127816 */ /* 0x000fe200000000ff */
[----:B------:R-:W-:Y:S01]  /*09b0*/  IMAD.IADD R0, R0, 0x1, R7 ;  /* 0x0000000100007824 */ /* 0x000fe200078e0207 */
[----:B------:R-:W-:Y:S01]  /*09c0*/  PRMT R17, R19, 0x7710, RZ ;  /* 0x0000771013117816 */ /* 0x000fe200000000ff */
[----:B------:R1:W-:Y:S01]  /*09d0*/  LDGSTS.E.BYPASS.128 [R102+0x4800], [R8.64] ;  /* 0x0480000008667fae */ /* 0x0003e2000b901c44 */
[----:B------:R-:W-:Y:S01]  /*09e0*/  LOP3.LUT R7, R16, 0x18, R26, 0xf8, !PT ;  /* 0x0000001810077812 */ /* 0x000fe200078ef81a */
[----:B------:R-:W-:Y:S01]  /*09f0*/  IMAD.IADD R15, R15, 0x1, R18 ;  /* 0x000000010f0f7824 */ /* 0x000fe200078e0212 */
[----:B------:R-:W-:Y:S01]  /*0a00*/  PRMT R0, R0, 0x9910, RZ ;  /* 0x0000991000007816 */ /* 0x000fe200000000ff */
[----:B------:R-:W-:Y:S01]  /*0a10*/  IMAD.IADD R14, R14, 0x1, R17 ;  /* 0x000000010e0e7824 */ /* 0x000fe200078e0211 */
[----:B------:R-:W-:Y:S01]  /*0a20*/  SHF.R.S32.HI R16, RZ, 0x1f, R16 ;  /* 0x0000001fff107819 */ /* 0x000fe20000011410 */
[----:B------:R-:W0:Y:S01]  /*0a30*/  LDGDEPBAR ;  /* 0x00000000000079af */ /* 0x000e220000000000 */
[----:B------:R-:W-:Y:S01]  /*0a40*/  PRMT R25, R15, 0x9910, RZ ;  /* 0x000099100f197816 */ /* 0x000fe200000000ff */
[----:B------:R-:W-:Y:S01]  /*0a50*/  IMAD R0, R0, 0x2800, RZ ;  /* 0x0000280000007824 */ /* 0x000fe200078e02ff */
[----:B------:R-:W-:Y:S01]  /*0a60*/  PRMT R24, R14, 0x9910, RZ ;  /* 0x000099100e187816 */ /* 0x000fe200000000ff */
[C---:B------:R-:W-:Y:S01]  /*0a70*/  IMAD.WIDE R14, R7.reuse, R30, c[0x0][0x168] ;  /* 0x00005a00070e7625 */ /* 0x040fe200078e021e */
[----:B------:R-:W-:-:S02]  /*0a80*/  LEA R22, P0, R7, c[0x0][0x168], 0x1 ;  /* 0x00005a0007167a11 */ /* 0x000fc400078008ff */
[----:B------:R-:W-:Y:S01]  /*0a90*/  LOP3.LUT R27, R0, 0x18, R26, 0xf8, !PT ;  /* 0x00000018001b7812 */ /* 0x000fe200078ef81a */
[----:B------:R-:W-:Y:S01]  /*0aa0*/  IMAD R25, R25, 0x2800, RZ ;  /* 0x0000280019197824 */ /* 0x000fe200078e02ff */
[----:B------:R-:W-:Y:S01]  /*0ab0*/  SHF.R.S32.HI R28, RZ, 0x1f, R0 ;  /* 0x0000001fff1c7819 */ /* 0x000fe20000011400 */
[----:B------:R-:W-:Y:S01]  /*0ac0*/  IMAD R24, R24, 0x2800, RZ ;  /* 0x0000280018187824 */ /* 0x000fe200078e02ff */
[----:B------:R-:W-:Y:S01]  /*0ad0*/  LEA.HI.X R23, R7, c[0x0][0x16c], R16, 0x1, P0 ;  /* 0x00005b0007177a11 */ /* 0x000fe200000f0c10 */
[----:B-1----:R-:W-:Y:S01]  /*0ae0*/  IMAD.WIDE R8, R25, 0x2, RZ ;  /* 0x0000000219087825 */ /* 0x002fe200078e02ff */
[----:B------:R-:W-:Y:S01]  /*0af0*/  LOP3.LUT R6, R2, R6, RZ, 0xfc, !PT ;  /* 0x0000000602067212 */ /* 0x000fe200078efcff */
[----:B------:R1:W-:Y:S01]  /*0b00*/  LDGSTS.E.BYPASS.128 [R102], [R14.64] ;  /* 0x000000000e667fae */ /* 0x0003e2000b901c44 */
[----:B------:R-:W-:Y:S01]  /*0b10*/  SHF.R.S32.HI R29, RZ, 0x1f, R25 ;  /* 0x0000001fff1d7819 */ /* 0x000fe20000011419 */
[----:B------:R-:W-:Y:S01]  /*0b20*/  IMAD.WIDE R20, R0, 0x2, RZ ;  /* 0x0000000200147825 */ /* 0x000fe200078e02ff */
[----:B------:R-:W-:-:S02]  /*0b30*/  LOP3.LUT R117, R3, R9, RZ, 0xfc, !PT ;  /* 0x0000000903757212 */ /* 0x000fc400078efcff */
[C-C-:B------:R-:W-:Y:S01]  /*0b40*/  LOP3.LUT R0, R24.reuse, 0x18, R26.reuse, 0xf8, !PT ;  /* 0x0000001818007812 */ /* 0x140fe200078ef81a */
[----:B------:R-:W-:Y:S01]  /*0b50*/  IMAD.WIDE R18, R24, 0x2, RZ ;  /* 0x0000000218127825 */ /* 0x000fe200078e02ff */
[C---:B------:R-:W-:Y:S02]  /*0b60*/  LOP3.LUT R9, R2.reuse, R20, RZ, 0xfc, !PT ;  /* 0x0000001402097212 */ /* 0x040fe400078efcff */
[----:B------:R-:W-:Y:S01]  /*0b70*/  LOP3.LUT R20, R25, 0x18, R26, 0xf8, !PT ;  /* 0x0000001819147812 */ /* 0x000fe200078ef81a */
[----:B------:R-:W-:Y:S01]  /*0b80*/  IMAD.WIDE R16, R27, R30, c[0x0][0x168] ;  /* 0x00005a001b107625 */ /* 0x000fe200078e021e */
[C---:B------:R-:W-:Y:S02]  /*0b90*/  LOP3.LUT R7, R2.reuse, R8, RZ, 0xfc, !PT ;  /* 0x0000000802077212 */ /* 0x040fe400078efcff */
[----:B------:R-:W-:Y:S01]  /*0ba0*/  LOP3.LUT R8, R2, R18, RZ, 0xfc, !PT ;  /* 0x0000001202087212 */ /* 0x000fe200078efcff */
[-C--:B-1----:R-:W-:Y:S01]  /*0bb0*/  IMAD.WIDE R14, R20, R30.reuse, c[0x0][0x168] ;  /* 0x00005a00140e7625 */ /* 0x082fe200078e021e */
[C---:B------:R-:W-:Y:S01]  /*0bc0*/  LOP3.LUT R115, R3.reuse, R19, RZ, 0xfc, !PT ;  /* 0x0000001303737212 */ /* 0x040fe200078efcff */
[----:B------:R1:W-:Y:S01]  /*0bd0*/  LDGSTS.E.BYPASS.128 [R102+0x800], [R16.64] ;  /* 0x0080000010667fae */ /* 0x0003e2000b901c44 */
[----:B------:R-:W-:Y:S01]  /*0be0*/  LOP3.LUT R113, R3, R21, RZ, 0xfc, !PT ;  /* 0x0000001503717212 */ /* 0x000fe200078efcff */
[----:B------:R-:W-:Y:S01]  /*0bf0*/  IMAD.WIDE R2, R0, R30, c[0x0][0x168] ;  /* 0x00005a0000027625 */ /* 0x000fe200078e021e */
[----:B------:R-:W-:Y:S01]  /*0c00*/  SHF.R.S32.HI R21, RZ, 0x1f, R24 ;  /* 0x0000001fff157819 */ /* 0x000fe20000011418 */
[----:B------:R-:W-:Y:S01]  /*0c10*/  CS2R R30, SRZ ;  /* 0x00000000001e7805 */ /* 0x000fe2000001ff00 */
[----:B------:R-:W-:-:S02]  /*0c20*/  LEA R18, P0, R27, c[0x0][0x168], 0x1 ;  /* 0x00005a001b127a11 */ /* 0x000fc400078008ff */
[----:B------:R2:W-:Y:S01]  /*0c30*/  LDGSTS.E.BYPASS.128 [R102+0x1000], [R2.64] ;  /* 0x0100000002667fae */ /* 0x0005e2000b901c44 */
[----:B------:R-:W-:Y:S02]  /*0c40*/  LEA R24, P1, R0, c[0x0][0x168], 0x1 ;  /* 0x00005a0000187a11 */ /* 0x000fe400078208ff */
[----:B------:R-:W-:Y:S01]  /*0c50*/  LEA R26, P2, R20, c[0x0][0x168], 0x1 ;  /* 0x00005a00141a7a11 */ /* 0x000fe200078408ff */
[----:B------:R3:W-:Y:S01]  /*0c60*/  LDGSTS.E.BYPASS.128 [R102+0x1800], [R14.64] ;  /* 0x018000000e667fae */ /* 0x0007e2000b901c44 */
[----:B------:R-:W-:Y:S01]  /*0c70*/  LEA.HI.X R19, R27, c[0x0][0x16c], R28, 0x1, P0 ;  /* 0x00005b001b137a11 */ /* 0x000fe200000f0c1c */
[----:B-1----:R-:W-:Y:S01]  /*0c80*/  CS2R R16, SRZ ;  /* 0x0000000000107805 */ /* 0x002fe2000001ff00 */
[----:B------:R-:W-:Y:S01]  /*0c90*/  LEA.HI.X R25, R0, c[0x0][0x16c], R21, 0x1, P1 ;  /* 0x00005b0000197a11 */ /* 0x000fe200008f0c15 */
[----:B------:R-:W0:Y:S01]  /*0ca0*/  LDGDEPBAR ;  /* 0x00000000000079af */ /* 0x000e220000000000 */
[----:B------:R-:W-:Y:S01]  /*0cb0*/  LEA.HI.X R27, R20, c[0x0][0x16c], R29, 0x1, P2 ;  /* 0x00005b00141b7a11 */ /* 0x000fe200010f0c1d */
[----:B------:R-:W-:Y:S01]  /*0cc0*/  IMAD.MOV.U32 R0, RZ, RZ, RZ ;  /* 0x000000ffff007224 */ /* 0x000fe200078e00ff */
[----:B------:R-:W-:Y:S01]  /*0cd0*/  IADD3 R112, P0, R5, c[0x0][0x168], RZ ;  /* 0x00005a0005707a10 */ /* 0x000fe20007f1e0ff */
[----:B------:R-:W-:Y:S01]  /*0ce0*/  BAR.SYNC.DEFER_BLOCKING 0x0 ;  /* 0x0000000000007b1d */ /* 0x000fe20000010000 */
[----:B------:R-:W-:Y:S01]  /*0cf0*/  IADD3 R4, P2, R4, c[0x0][0x160], RZ ;  /* 0x0000580004047a10 */ /* 0x000fe20007f5e0ff */
[----:B--2---:R-:W-:Y:S01]  /*0d00*/  IMAD.MOV.U32 R3, RZ, RZ, -0x1 ;  /* 0xffffffffff037424 */ /* 0x004fe200078e00ff */
[----:B------:R-:W-:Y:S01]  /*0d10*/  IADD3 R112, P1, R112, 0x80, RZ ;  /* 0x0000008070707810 */ /* 0x000fe20007f3e0ff */
[----:B------:R-:W-:Y:S01]  /*0d20*/  IMAD.MOV.U32 R2, RZ, RZ, RZ ;  /* 0x000000ffff027224 */ /* 0x000fe200078e00ff */
[----:B------:R-:W-:Y:S01]  /*0d30*/  IADD3 R6, P3, R6, c[0x0][0x160], RZ ;  /* 0x0000580006067a10 */ /* 0x000fe20007f7e0ff */
[----:B------:R-:W-:Y:S01]  /*0d40*/  CS2R R20, SRZ ;  /* 0x0000000000147805 */ /* 0x000fe2000001ff00 */
[----:B------:R-:W-:Y:S01]  /*0d50*/  IADD3 R110, P5, R4, 0x80, RZ ;  /* 0x00000080046e7810 */ /* 0x000fe20007fbe0ff */
[----:B---3--:R-:W-:Y:S01]  /*0d60*/  CS2R R14, SRZ ;  /* 0x00000000000e7805 */ /* 0x008fe2000001ff00 */
[----:B------:R-:W-:Y:S01]  /*0d70*/  IADD3.X R111, RZ, c[0x0][0x16c], R111, P1, P0 ;  /* 0x00005b00ff6f7a10 */ /* 0x000fe20000fe046f */
[----:B------:R-:W-:Y:S01]  /*0d80*/  CS2R R28, SRZ ;  /* 0x00000000001c7805 */ /* 0x000fe2000001ff00 */
[----:B------:R-:W-:-:S02]  /*0d90*/  IADD3 R108, P4, R6, 0x80, RZ ;  /* 0x00000080066c7810 */ /* 0x000fc40007f9e0ff */
[----:B------:R-:W-:Y:S02]  /*0da0*/  IADD3.X R109, RZ, c[0x0][0x164], R109, P5, P2 ;  /* 0x00005900ff6d7a10 */ /* 0x000fe40002fe446d */
[----:B------:R-:W-:Y:S02]  /*0db0*/  IADD3 R7, P0, R7, c[0x0][0x168], RZ ;  /* 0x00005a0007077a10 */ /* 0x000fe40007f1e0ff */
[----:B------:R-:W-:Y:S02]  /*0dc0*/  IADD3 R8, P2, R8, c[0x0][0x168], RZ ;  /* 0x00005a0008087a10 */ /* 0x000fe40007f5e0ff */
[----:B------:R-:W-:Y:S02]  /*0dd0*/  IADD3 R9, P1, R9, c[0x0][0x168], RZ ;  /* 0x00005a0009097a10 */ /* 0x000fe40007f3e0ff */
[----:B------:R-:W-:Y:S02]  /*0de0*/  IADD3.X R107, RZ, c[0x0][0x164], R107, P4, P3 ;  /* 0x00005900ff6b7a10 */ /* 0x000fe400027e646b */
[----:B------:R-:W-:Y:S01]  /*0df0*/  IADD3 R118, P3, R7, 0x80, RZ ;  /* 0x0000008007767810 */ /* 0x000fe20007f7e0ff */
[----:B------:R-:W-:Y:S01]  /*0e00*/  @!PT LDS RZ, [RZ] ;  /* 0x00000000fffff984 */ /* 0x000fe20000000800 */
[----:B------:R-:W-:Y:S01]  /*0e10*/  @!PT LDS RZ, [RZ] ;  /* 0x00000000fffff984 */ /* 0x000fe20000000800 */
[----:B------:R-:W-:Y:S01]  /*0e20*/  @!PT LDS RZ, [RZ] ;  /* 0x00000000fffff984 */ /* 0x000fe20000000800 */
[----:B------:R1:W-:Y:S01]  /*0e30*/  LDGSTS.E.BYPASS.128 [R102+0x5000], [R10.64+0x40] ;  /* 0x050000400a667fae */ /* 0x0003e2000b901c44 */
[----:B------:R-:W-:-:S02]  /*0e40*/  IADD3 R116, P4, R8, 0x80, RZ ;  /* 0x0000008008747810 */ /* 0x000fc40007f9e0ff */
[----:B------:R-:W-:Y:S01]  /*0e50*/  IADD3 R114, P5, R9, 0x80, RZ ;  /* 0x0000008009727810 */ /* 0x000fe20007fbe0ff */
[----:B------:R2:W-:Y:S01]  /*0e60*/  LDGSTS.E.BYPASS.128 [R102+0x5800], [R12.64+0x40] ;  /* 0x058000400c667fae */ /* 0x0005e2000b901c44 */
[----:B------:R-:W-:Y:S02]  /*0e70*/  IADD3.X R117, RZ, c[0x0][0x16c], R117, P3, P0 ;  /* 0x00005b00ff757a10 */ /* 0x000fe40001fe0475 */
[----:B------:R-:W-:Y:S01]  /*0e80*/  IADD3.X R115, RZ, c[0x0][0x16c], R115, P4, P2 ;  /* 0x00005b00ff737a10 */ /* 0x000fe200027e4473 */
[----:B------:R-:W0:Y:S01]  /*0e90*/  LDGDEPBAR ;  /* 0x00000000000079af */ /* 0x000e220000000000 */
[----:B------:R-:W-:-:S03]  /*0ea0*/  IADD3.X R113, RZ, c[0x0][0x16c], R113, P5, P1 ;  /* 0x00005b00ff717a10 */ /* 0x000fc60002fe2471 */
[----:B------:R3:W-:Y:S01]  /*0eb0*/  LDGSTS.E.BYPASS.128 [R102+0x2000], [R22.64+0x40] ;  /* 0x0200004016667fae */ /* 0x0007e2000b901c44 */
[C---:B-1----:R-:W-:Y:S02]  /*0ec0*/  IMAD.SHL.U32 R10, R123.reuse, 0x20, RZ ;  /* 0x000000207b0a7824 */ /* 0x042fe400078e00ff */
[----:B------:R-:W-:Y:S01]  /*0ed0*/  IMAD.SHL.U32 R123, R123, 0x20, RZ ;  /* 0x000000207b7b7824 */ /* 0x000fe200078e00ff */
[----:B------:R1:W-:Y:S01]  /*0ee0*/  LDGSTS.E.BYPASS.128 [R102+0x2800], [R18.64+0x40] ;  /* 0x0280004012667fae */ /* 0x0003e2000b901c44 */
[----:B--2---:R-:W-:Y:S01]  /*0ef0*/  CS2R R12, SRZ ;  /* 0x00000000000c7805 */ /* 0x004fe2000001ff00 */
[----:B------:R-:W-:Y:S02]  /*0f00*/  LOP3.LUT R10, R10, 0x1e0, RZ, 0xe2, !PT ;  /* 0x000001e00a0a7812 */ /* 0x000fe400078ee2ff */
[----:B------:R2:W-:Y:S01]  /*0f10*/  LDGSTS.E.BYPASS.128 [R102+0x3000], [R24.64+0x40] ;  /* 0x0300004018667fae */ /* 0x0005e2000b901c44 */
[----:B------:R-:W-:Y:S02]  /*0f20*/  LOP3.LUT R122, R123, 0x1e0, RZ, 0xc0, !PT ;  /* 0x000001e07b7a7812 */ /* 0x000fe400078ec0ff */
[----:B------:R-:W-:Y:S01]  /*0f30*/  IADD3 R5, R10, 0x400, RZ ;  /* 0x000004000a057810 */ /* 0x000fe20007ffe0ff */
[----:B------:R4:W-:Y:S01]  /*0f40*/  LDGSTS.E.BYPASS.128 [R102+0x3800], [R26.64+0x40] ;  /* 0x038000401a667fae */ /* 0x0009e2000b901c44 */
[----:B---3--:R-:W-:Y:S01]  /*0f50*/  CS2R R22, SRZ ;  /* 0x0000000000167805 */ /* 0x008fe2000001ff00 */
[----:B------:R-:W-:-:S02]  /*0f60*/  LOP3.LUT R6, R106, 0x1e0, R123, 0xf8, !PT ;  /* 0x000001e06a067812 */ /* 0x000fc400078ef87b */
[----:B------:R-:W0:Y:S01]  /*0f70*/  LDGDEPBAR ;  /* 0x00000000000079af */ /* 0x000e220000000000 */
[----:B-1----:R-:W-:Y:S01]  /*0f80*/  CS2R R18, SRZ ;  /* 0x0000000000127805 */ /* 0x002fe2000001ff00 */
[-C--:B------:R-:W-:Y:S01]  /*0f90*/  LOP3.LUT R121, R106, R5.reuse, RZ, 0xfc, !PT ;  /* 0x000000056a797212 */ /* 0x080fe200078efcff */
[----:B--2---:R-:W-:Y:S01]  /*0fa0*/  CS2R R24, SRZ ;  /* 0x0000000000187805 */ /* 0x004fe2000001ff00 */
[C---:B------:R-:W-:Y:S02]  /*0fb0*/  LOP3.LUT R120, R104.reuse, R5, RZ, 0xfc, !PT ;  /* 0x0000000568787212 */ /* 0x040fe400078efcff */
[----:B------:R-:W-:Y:S01]  /*0fc0*/  LOP3.LUT R4, R104, 0x1e0, R123, 0xf8, !PT ;  /* 0x000001e068047812 */ /* 0x000fe200078ef87b */
[----:B----4-:R-:W-:Y:S02]  /*0fd0*/  CS2R R26, SRZ ;  /* 0x00000000001a7805 */ /* 0x010fe4000001ff00 */
.L_x_0:
[----:B------:R-:W-:-:S04]  /*0fe0*/  DEPBAR.LE SB0, 0x2 ;  /* 0x000080800000791a */ /* 0x000fc80000000000 */
[----:B------:R-:W-:Y:S01]  /*0ff0*/  IADD3 R3, R3, 0x1, RZ ;  /* 0x0000000103037810 */ /* 0x000fe20007ffe0ff */
[C---:B------:R-:W-:Y:S01]  /*1000*/  IMAD.IADD R4, R106.reuse, 0x1, R122 ;  /* 0x000000016a047824 */ /* 0x040fe200078e027a */
[----:B------:R-:W-:Y:S01]  /*1010*/  LOP3.LUT R5, R106, 0x1e0, R123, 0xf8, !PT ;  /* 0x000001e06a057812 */ /* 0x000fe200078ef87b */
[----:B------:R-:W-:Y:S01]  /*1020*/  BAR.SYNC.DEFER_BLOCKING 0x0 ;  /* 0x0000000000007b1d */ /* 0x000fe20000010000 */
[----:B------:R-:W-:Y:S02]  /*1030*/  ISETP.GE.AND P0, PT, R3, 0x2, PT ;  /* 0x000000020300780c */ /* 0x000fe40003f06270 */
[----:B------:R-:W-:Y:S02]  /*1040*/  IADD3 R105, R105, 0x1, RZ ;  /* 0x0000000169697810 */ /* 0x000fe40007ffe0ff */
[----:B------:R-:W-:Y:S02]  /*1050*/  SEL R3, R3, RZ, !P0 ;  /* 0x000000ff03037207 */ /* 0x000fe40004000000 */
[----:B------:R-:W-:-:S02]  /*1060*/  ISETP.GE.AND P1, PT, R105, 0x2, PT ;  /* 0x000000026900780c */ /* 0x000fc40003f26270 */
[C---:B------:R-:W-:Y:S01]  /*1070*/  LEA R103, R3.reuse, 0x4000, 0xc ;  /* 0x0000400003677811 */ /* 0x040fe200078e60ff */
[----:B------:R-:W-:Y:S01]  /*1080*/  IMAD R60, R3, 0x1000, R119 ;  /* 0x00001000033c7824 */ /* 0x000fe200078e0277 */
[----:B------:R-:W-:Y:S02]  /*1090*/  ISETP.GE.U32.AND P0, PT, R101, 0x13e, PT ;  /* 0x0000013e6500780c */ /* 0x000fe40003f06070 */
[----:B------:R-:W-:Y:S01]  /*10a0*/  SEL R105, R105, RZ, !P1 ;  /* 0x000000ff69697207 */ /* 0x000fe20004800000 */
[--C-:B------:R-:W-:Y:S01]  /*10b0*/  IMAD R52, R5, 0x2, R103.reuse ;  /* 0x0000000205347824 */ /* 0x100fe200078e0267 */
[----:B------:R-:W-:Y:S01]  /*10c0*/  ISETP.GE.U32.AND.EX P0, PT, R100, RZ, PT, P0 ;  /* 0x000000ff6400720c */ /* 0x000fe20003f06100 */
[--C-:B------:R-:W-:Y:S02]  /*10d0*/  IMAD R44, R121, 0x2, R103.reuse ;  /* 0x00000002792c7824 */ /* 0x100fe400078e0267 */
[----:B------:R-:W-:Y:S02]  /*10e0*/  IMAD.SHL.U32 R60, R60, 0x2, RZ ;  /* 0x000000023c3c7824 */ /* 0x000fe400078e00ff */
[----:B------:R-:W-:Y:S01]  /*10f0*/  IMAD R61, R4, 0x2, R103 ;  /* 0x00000002043d7824 */ /* 0x000fe200078e0267 */
[----:B------:R-:W-:Y:S04]  /*1100*/  LDSM.16.M88.4 R52, [R52] ;  /* 0x000000003434783b */ /* 0x000fe80000000200 */
[----:B------:R-:W1:Y:S04]  /*1110*/  LDSM.16.M88.4 R4, [R60] ;  /* 0x000000003c04783b */ /* 0x000e680000000200 */
[----:B------:R-:W2:Y:S04]  /*1120*/  LDSM.16.M88.4 R48, [R61+0x400] ;  /* 0x000400003d30783b */ /* 0x000ea80000000200 */
[----:B------:R-:W3:Y:S04]  /*1130*/  LDSM.16.M88.4 R44, [R44] ;  /* 0x000000002c2c783b */ /* 0x000ee80000000200 */
[----:B------:R-:W4:Y:S04]  /*1140*/  LDSM.16.M88.4 R40, [R61+0xc00] ;  /* 0x000c00003d28783b */ /* 0x000f280000000200 */
[----:B------:R-:W3:Y:S04]  /*1150*/  LDSM.16.M88.4 R8, [R60+0x800] ;  /* 0x000800003c08783b */ /* 0x000ee80000000200 */
[----:B------:R-:W4:Y:S04]  /*1160*/  LDSM.16.M88.4 R56, [R60+0x1000] ;  /* 0x001000003c38783b */ /* 0x000f280000000200 */
[----:B------:R-:W4:Y:S01]  /*1170*/  LDSM.16.M88.4 R60, [R60+0x1800] ;  /* 0x001800003c3c783b */ /* 0x000f220000000200 */
[-C--:B-1----:R-:W-:Y:S08]  /*1180*/  HMMA.16816.F32.BF16 R20, R52, R4.reuse, R20 ;  /* 0x000000043414723c */ /* 0x082ff00000041814 */
[-C--:B--2---:R-:W-:Y:S08]  /*1190*/  HMMA.16816.F32.BF16 R36, R48, R4.reuse, R36 ;  /* 0x000000043024723c */ /* 0x084ff00000041824 */
[-C--:B---3--:R-:W-:Y:S08]  /*11a0*/  HMMA.16816.F32.BF16 R76, R44, R4.reuse, R76 ;  /* 0x000000042c4c723c */ /* 0x088ff0000004184c */
[----:B----4-:R-:W-:Y:S07]  /*11b0*/  HMMA.16816.F32.BF16 R96, R40, R4, R96 ;  /* 0x000000042860723c */ /* 0x010fee0000041860 */
[----:B------:R-:W-:Y:S01]  /*11c0*/  LOP3.LUT R5, R104, 0x1e0, R123, 0xf8, !PT ;  /* 0x000001e068057812 */ /* 0x000fe200078ef87b */
[----:B------:R-:W-:Y:S01]  /*11d0*/  IMAD.IADD R4, R122, 0x1, R104 ;  /* 0x000000017a047824 */ /* 0x000fe200078e0268 */
[----:B------:R-:W-:Y:S03]  /*11e0*/  HMMA.16816.F32.BF16 R72, R52, R8, R72 ;  /* 0x000000083448723c */ /* 0x000fe60000041848 */
[----:B------:R-:W-:-:S05]  /*11f0*/  IMAD R4, R4, 0x2, R103 ;  /* 0x0000000204047824 */ /* 0x000fca00078e0267 */
[----:B------:R-:W-:Y:S08]  /*1200*/  HMMA.16816.F32.BF16 R80, R48, R8, R80 ;  /* 0x000000083050723c */ /* 0x000ff00000041850 */
[-C--:B------:R-:W-:Y:S08]  /*1210*/  HMMA.16816.F32.BF16 R16, R52, R56.reuse, R16 ;  /* 0x000000383410723c */ /* 0x080ff00000041810 */
[----:B------:R-:W-:Y:S08]  /*1220*/  HMMA.16816.F32.BF16 R92, R48, R56, R92 ;  /* 0x00000038305c723c */ /* 0x000ff0000004185c */
[-C--:B------:R-:W-:Y:S07]  /*1230*/  HMMA.16816.F32.BF16 R12, R52, R60.reuse, R12 ;  /* 0x0000003c340c723c */ /* 0x080fee000004180c */
[--C-:B------:R-:W-:Y:S01]  /*1240*/  IMAD R52, R5, 0x2, R103.reuse ;  /* 0x0000000205347824 */ /* 0x100fe200078e0267 */
[----:B------:R-:W-:Y:S05]  /*1250*/  HMMA.16816.F32.BF16 R24, R48, R60, R24 ;  /* 0x0000003c3018723c */ /* 0x000fea0000041818 */
[----:B------:R-:W1:Y:S02]  /*1260*/  LDSM.16.M88.4 R52, [R52] ;  /* 0x000000003434783b */ /* 0x000e640000000200 */
[----:B------:R-:W-:Y:S01]  /*1270*/  IMAD R48, R120, 0x2, R103 ;  /* 0x0000000278307824 */ /* 0x000fe200078e0267 */
[-C--:B------:R-:W-:Y:S05]  /*1280*/  HMMA.16816.F32.BF16 R68, R44, R8.reuse, R68 ;  /* 0x000000082c44723c */ /* 0x080fea0000041844 */
[----:B------:R-:W2:Y:S03]  /*1290*/  LDSM.16.M88.4 R48, [R48] ;  /* 0x000000003030783b */ /* 0x000ea60000000200 */
[----:B------:R-:W-:Y:S07]  /*12a0*/  HMMA.16816.F32.BF16 R84, R40, R8, R84 ;  /* 0x000000082854723c */ /* 0x000fee0000041854 */
[----:B------:R-:W-:Y:S01]  /*12b0*/  IADD3 R8, P3, R0, R116, RZ ;  /* 0x0000007400087210 */ /* 0x000fe20007f7e0ff */
[----:B------:R-:W-:Y:S04]  /*12c0*/  HMMA.16816.F32.BF16 R64, R44, R56, R64 ;  /* 0x000000382c40723c */ /* 0x000fe80000041840 */
[----:B------:R-:W-:-:S04]  /*12d0*/  IMAD.X R9, R2, 0x1, R115, P3 ;  /* 0x0000000102097824 */ /* 0x000fc800018e0673 */
[----:B------:R-:W-:Y:S08]  /*12e0*/  HMMA.16816.F32.BF16 R88, R40, R56, R88 ;  /* 0x000000382858723c */ /* 0x000ff00000041858 */
[-C--:B------:R-:W-:Y:S01]  /*12f0*/  HMMA.16816.F32.BF16 R28, R44, R60.reuse, R28 ;  /* 0x0000003c2c1c723c */ /* 0x080fe2000004181c */
[----:B------:R-:W3:Y:S07]  /*1300*/  LDSM.16.M88.4 R44, [R4+0x400] ;  /* 0x00040000042c783b */ /* 0x000eee0000000200 */
[----:B------:R-:W-:Y:S01]  /*1310*/  HMMA.16816.F32.BF16 R32, R40, R60, R32 ;  /* 0x0000003c2820723c */ /* 0x000fe20000041820 */
[----:B------:R4:W3:Y:S07]  /*1320*/  LDSM.16.M88.4 R40, [R4+0xc00] ;  /* 0x000c00000428783b */ /* 0x0008ee0000000200 */
[----:B-1----:R-:W-:Y:S01]  /*1330*/  HMMA.16816.F32.BF16 R20, R52, R6, R20 ;  /* 0x000000063414723c */ /* 0x002fe20000041814 */
[----:B----4-:R-:W-:-:S05]  /*1340*/  IADD3 R4, P1, R0, R108, RZ ;  /* 0x0000006c00047210 */ /* 0x010fca0007f3e0ff */
[----:B------:R-:W-:Y:S02]  /*1350*/  IMAD.X R5, R2, 0x1, R107, P1 ;  /* 0x0000000102057824 */ /* 0x000fe400008e066b */
[----:B--2---:R-:W-:Y:S08]  /*1360*/  HMMA.16816.F32.BF16 R76, R48, R6, R76 ;  /* 0x00000006304c723c */ /* 0x004ff0000004184c */
[-C--:B------:R-:W-:Y:S08]  /*1370*/  HMMA.16816.F32.BF16 R72, R52, R10.reuse, R72 ;  /* 0x0000000a3448723c */ /* 0x080ff00000041848 */
[----:B------:R-:W-:Y:S08]  /*1380*/  HMMA.16816.F32.BF16 R68, R48, R10, R68 ;  /* 0x0000000a3044723c */ /* 0x000ff00000041844 */
[-C--:B---3--:R-:W-:Y:S08]  /*1390*/  HMMA.16816.F32.BF16 R36, R44, R6.reuse, R36 ;  /* 0x000000062c24723c */ /* 0x088ff00000041824 */
[----:B------:R-:W-:Y:S07]  /*13a0*/  HMMA.16816.F32.BF16 R96, R40, R6, R96 ;  /* 0x000000062860723c */ /* 0x000fee0000041860 */
[----:B------:R-:W-:Y:S01]  /*13b0*/  LEA R7, R105, 0x4000, 0xc ;  /* 0x0000400069077811 */ /* 0x000fe200078e60ff */
[----:B------:R-:W-:Y:S01]  /*13c0*/  HMMA.16816.F32.BF16 R80, R44, R10, R80 ;  /* 0x0000000a2c50723c */ /* 0x000fe20000041850 */
[----:B------:R-:W-:-:S07]  /*13d0*/  IADD3 R6, P2, R0, R110, RZ ;  /* 0x0000006e00067210 */ /* 0x000fce0007f5e0ff */
[C---:B------:R-:W-:Y:S08]  /*13e0*/  HMMA.16816.F32.BF16 R92, R44.reuse, R58, R92 ;  /* 0x0000003a2c5c723c */ /* 0x040ff0000004185c */
[----:B------:R-:W-:Y:S07]  /*13f0*/  HMMA.16816.F32.BF16 R24, R44, R62, R24 ;  /* 0x0000003e2c18723c */ /* 0x000fee0000041818 */
[----:B------:R-:W-:Y:S01]  /*1400*/  IMAD.IADD R45, R102, 0x1, R7 ;  /* 0x00000001662d7824 */ /* 0x000fe200078e0207 */
[----:B------:R-:W-:Y:S01]  /*1410*/  BAR.SYNC.DEFER_BLOCKING 0x0 ;  /* 0x0000000000007b1d */ /* 0x000fe20000010000 */
[----:B------:R-:W-:Y:S01]  /*1420*/  IMAD.X R7, R2, 0x1, R109, P2 ;  /* 0x0000000102077824 */ /* 0x000fe200010e066d */
[C---:B------:R-:W-:Y:S08]  /*1430*/  HMMA.16816.F32.BF16 R84, R40.reuse, R10, R84 ;  /* 0x0000000a2854723c */ /* 0x040ff00000041854 */
[C---:B------:R-:W-:Y:S08]  /*1440*/  HMMA.16816.F32.BF16 R88, R40.reuse, R58, R88 ;  /* 0x0000003a2858723c */ /* 0x040ff00000041858 */
[----:B------:R-:W-:Y:S01]  /*1450*/  HMMA.16816.F32.BF16 R32, R40, R62, R32 ;  /* 0x0000003e2820723c */ /* 0x000fe20000041820 */
[----:B------:R-:W-:Y:S01]  /*1460*/  @!PT LDS RZ, [RZ] ;  /* 0x00000000fffff984 */ /* 0x000fe20000000800 */
[----:B------:R-:W-:Y:S01]  /*1470*/  @!PT LDS RZ, [RZ] ;  /* 0x00000000fffff984 */ /* 0x000fe20000000800 */
[----:B------:R-:W-:Y:S01]  /*1480*/  @!PT LDS RZ, [RZ] ;  /* 0x00000000fffff984 */ /* 0x000fe20000000800 */
[----:B------:R1:W-:Y:S06]  /*1490*/  LDGSTS.E.BYPASS.128 [R45], [R4.64], !P0 ;  /* 0x00000000042d7fae */ /* 0x0003ec000c101c44 */
[----:B------:R-:W-:Y:S01]  /*14a0*/  IMAD R41, R105, 0x2000, R102 ;  /* 0x0000200069297824 */ /* 0x000fe200078e0266 */
[C---:B------:R-:W-:Y:S01]  /*14b0*/  HMMA.16816.F32.BF16 R16, R52.reuse, R58, R16 ;  /* 0x0000003a3410723c */ /* 0x040fe20000041810 */
[----:B------:R2:W-:Y:S04]  /*14c0*/  LDGSTS.E.BYPASS.128 [R45+0x800], [R6.64], !P0 ;  /* 0x00800000062d7fae */ /* 0x0005e8000c101c44 */
[----:B------:R-:W0:Y:S03]  /*14d0*/  LDGDEPBAR ;  /* 0x00000000000079af */ /* 0x000e260000000000 */
[----:B------:R-:W-:Y:S01]  /*14e0*/  HMMA.16816.F32.BF16 R12, R52, R62, R12 ;  /* 0x0000003e340c723c */ /* 0x000fe2000004180c */
[----:B-1----:R-:W-:-:S02]  /*14f0*/  IADD3 R4, P1, R0, R112, RZ ;  /* 0x0000007000047210 */ /* 0x002fc40007f3e0ff */
[----:B--2---:R-:W-:-:S03]  /*1500*/  IADD3 R6, P2, R0, R114, RZ ;  /* 0x0000007200067210 */ /* 0x004fc60007f5e0ff */
[----:B------:R-:W-:Y:S01]  /*1510*/  IMAD.X R5, R2, 0x1, R111, P1 ;  /* 0x0000000102057824 */ /* 0x000fe200008e066f */
[----:B------:R-:W-:Y:S01]  /*1520*/  IADD3 R10, P1, R0, R118, RZ ;  /* 0x00000076000a7210 */ /* 0x000fe20007f3e0ff */
[C---:B------:R-:W-:Y:S01]  /*1530*/  HMMA.16816.F32.BF16 R64, R48.reuse, R58, R64 ;  /* 0x0000003a3040723c */ /* 0x040fe20000041840 */
[C---:B------:R-:W-:Y:S02]  /*1540*/  IMAD.X R7, R2.reuse, 0x1, R113, P2 ;  /* 0x0000000102077824 */ /* 0x040fe400010e0671 */
[----:B------:R1:W-:Y:S01]  /*1550*/  LDGSTS.E.BYPASS.128 [R41], [R4.64], !P0 ;  /* 0x0000000004297fae */ /* 0x0003e2000c101c44 */
[----:B------:R-:W-:Y:S01]  /*1560*/  IMAD.X R11, R2, 0x1, R117, P1 ;  /* 0x00000001020b7824 */ /* 0x000fe200008e0675 */
[----:B------:R-:W-:Y:S02]  /*1570*/  IADD3 R101, P1, R101, 0x1, RZ ;  /* 0x0000000165657810 */ /* 0x000fe40007f3e0ff */
[----:B------:R1:W-:Y:S01]  /*1580*/  LDGSTS.E.BYPASS.128 [R41+0x800], [R6.64], !P0 ;  /* 0x0080000006297fae */ /* 0x0003e2000c101c44 */
[----:B------:R-:W-:Y:S02]  /*1590*/  HMMA.16816.F32.BF16 R28, R48, R62, R28 ;  /* 0x0000003e301c723c */ /* 0x000fe4000004181c */
[----:B------:R-:W-:Y:S01]  /*15a0*/  IMAD.X R100, RZ, RZ, R100, P1 ;  /* 0x000000ffff647224 */ /* 0x000fe200008e0664 */
[----:B------:R1:W-:Y:S04]  /*15b0*/  LDGSTS.E.BYPASS.128 [R41+0x1000], [R8.64], !P0 ;  /* 0x0100000008297fae */ /* 0x0003e8000c101c44 */
[----:B------:R1:W-:Y:S01]  /*15c0*/  LDGSTS.E.BYPASS.128 [R41+0x1800], [R10.64], !P0 ;  /* 0x018000000a297fae */ /* 0x0003e2000c101c44 */
[----:B------:R-:W-:-:S03]  /*15d0*/  IADD3 R0, P0, R0, 0x40, RZ ;  /* 0x0000004000007810 */ /* 0x000fc60007f1e0ff */
[----:B------:R-:W0:Y:S02]  /*15e0*/  LDGDEPBAR ;  /* 0x00000000000079af */ /* 0x000e240000000000 */
[----:B------:R-:W-:Y:S01]  /*15f0*/  IMAD.X R2, RZ, RZ, R2, P0 ;  /* 0x000000ffff027224 */ /* 0x000fe200000e0602 */
[----:B------:R-:W-:-:S04]  /*1600*/  ISETP.NE.U32.AND P0, PT, R0, 0x5000, PT ;  /* 0x000050000000780c */ /* 0x000fc80003f05070 */
[----:B------:R-:W-:-:S13]  /*1610*/  ISETP.NE.AND.EX P0, PT, R2, RZ, PT, P0 ;  /* 0x000000ff0200720c */ /* 0x000fda0003f05300 */
[----:B-1----:R-:W-:Y:S05]  /*1620*/  @P0 BRA `(.L_x_0) ;  /* 0xfffff9b000000947 */ /* 0x002fea000383ffff */
[----:B------:R-:W1:Y:S01]  /*1630*/  S2R R2, SR_TID.X ;  /* 0x0000000000027919 */ /* 0x000e620000002100 */
[----:B------:R-:W-:Y:S01]  /*1640*/  LOP3.LUT R123, R123, 0x180, RZ, 0xc0, !PT ;  /* 0x000001807b7b7812 */ /* 0x000fe200078ec0ff */
[----:B------:R-:W-:-:S04]  /*1650*/  DEPBAR.LE SB0, 0x0 ;  /* 0x000080000000791a */ /* 0x000fc80000000000 */
[----:B------:R-:W2:Y:S01]  /*1660*/  S2R R56, SR_TID.X ;  /* 0x0000000000387919 */ /* 0x000ea20000002100 */
[----:B------:R-:W-:Y:S01]  /*1670*/  F2FP.BF16.PACK_AB R8, R21, R20 ;  /* 0x000000141508723e */ /* 0x000fe200000010ff */
[----:B------:R-:W-:Y:S01]  /*1680*/  IMAD.MOV.U32 R45, RZ, RZ, 0x2 ;  /* 0x00000002ff2d7424 */ /* 0x000fe200078e00ff */
[----:B------:R-:W-:Y:S01]  /*1690*/  F2FP.BF16.PACK_AB R23, R23, R22 ;  /* 0x000000161717723e */ /* 0x000fe200000010ff */
[----:B------:R-:W3:Y:S01]  /*16a0*/  S2R R57, SR_TID.X ;  /* 0x0000000000397919 */ /* 0x000ee20000002100 */
[----:B------:R-:W-:Y:S02]  /*16b0*/  F2FP.BF16.PACK_AB R72, R73, R72 ;  /* 0x000000484948723e */ /* 0x000fe400000010ff */
[----:B------:R-:W-:Y:S02]  /*16c0*/  F2FP.BF16.PACK_AB R75, R75, R74 ;  /* 0x0000004a4b4b723e */ /* 0x000fe400000010ff */
[----:B------:R-:W-:Y:S02]  /*16d0*/  F2FP.BF16.PACK_AB R16, R17, R16 ;  /* 0x000000101110723e */ /* 0x000fe400000010ff */
[----:B------:R-:W-:-:S02]  /*16e0*/  F2FP.BF16.PACK_AB R19, R19, R18 ;  /* 0x000000121313723e */ /* 0x000fc400000010ff */
[----:B------:R-:W-:Y:S02]  /*16f0*/  F2FP.BF16.PACK_AB R12, R13, R12 ;  /* 0x0000000c0d0c723e */ /* 0x000fe400000010ff */
[----:B------:R-:W-:Y:S02]  /*1700*/  F2FP.BF16.PACK_AB R15, R15, R14 ;  /* 0x0000000e0f0f723e */ /* 0x000fe400000010ff */
[----:B------:R-:W-:Y:S01]  /*1710*/  F2FP.BF16.PACK_AB R35, R35, R34 ;  /* 0x000000222323723e */ /* 0x000fe200000010ff */
[----:B-1----:R-:W-:Y:S01]  /*1720*/  IMAD.SHL.U32 R0, R2, 0x2, RZ ;  /* 0x0000000202007824 */ /* 0x002fe200078e00ff */
[----:B------:R-:W-:Y:S02]  /*1730*/  SHF.R.U32.HI R2, RZ, 0x4, R2 ;  /* 0x00000004ff027819 */ /* 0x000fe40000011602 */
[----:B------:R-:W-:Y:S02]  /*1740*/  F2FP.BF16.PACK_AB R14, R25, R24 ;  /* 0x00000018190e723e */ /* 0x000fe400000010ff */
[----:B------:R-:W-:-:S02]  /*1750*/  LOP3.LUT R123, R123, 0x6, R0, 0xf8, !PT ;  /* 0x000000067b7b7812 */ /* 0x000fc400078ef800 */
[----:B--2---:R-:W-:Y:S02]  /*1760*/  LOP3.LUT R56, R56, 0x10, RZ, 0xc0, !PT ;  /* 0x0000001038387812 */ /* 0x004fe400078ec0ff */
[----:B------:R-:W-:Y:S01]  /*1770*/  SGXT.U32 R0, R2, 0x3 ;  /* 0x000000030200781a */ /* 0x000fe20000000000 */
[----:B---3--:R-:W-:Y:S01]  /*1780*/  IMAD.SHL.U32 R57, R57, 0x8, RZ ;  /* 0x0000000839397824 */ /* 0x008fe200078e00ff */
[----:B------:R-:W-:Y:S01]  /*1790*/  F2FP.BF16.PACK_AB R13, R27, R26 ;  /* 0x0000001a1b0d723e */ /* 0x000fe200000010ff */
[----:B------:R-:W-:Y:S01]  /*17a0*/  IMAD R123, R56, 0x20, R123 ;  /* 0x00000020387b7824 */ /* 0x000fe200078e027b */
[----:B------:R-:W-:Y:S01]  /*17b0*/  LOP3.LUT R125, R0, R125, RZ, 0xfc, !PT ;  /* 0x0000007d007d7212 */ /* 0x000fe200078efcff */
[----:B------:R-:W1:Y:S01]  /*17c0*/  S2R R56, SR_TID.X ;  /* 0x0000000000387919 */ /* 0x000e620000002100 */
[----:B------:R-:W-:Y:S02]  /*17d0*/  LOP3.LUT R2, R57, 0x3f8, RZ, 0xc0, !PT ;  /* 0x000003f839027812 */ /* 0x000fe400078ec0ff */
[----:B------:R-:W-:-:S02]  /*17e0*/  IADD3 R3, R123, 0x400, RZ ;  /* 0x000004007b037810 */ /* 0x000fc40007ffe0ff */
[----:B------:R-:W-:Y:S02]  /*17f0*/  LOP3.LUT R0, R2, 0x400, RZ, 0xfc, !PT ;  /* 0x0000040002007812 */ /* 0x000fe400078efcff */
[----:B------:R-:W-:Y:S02]  /*1800*/  SHF.R.U32.HI R3, RZ, 0x3, R3 ;  /* 0x00000003ff037819 */ /* 0x000fe40000011603 */
[----:B------:R-:W-:Y:S02]  /*1810*/  SHF.R.U32.HI R6, RZ, 0x3, R0 ;  /* 0x00000003ff067819 */ /* 0x000fe40000011600 */
[----:B------:R-:W-:Y:S02]  /*1820*/  LOP3.LUT R3, R3, 0xf0, RZ, 0xc0, !PT ;  /* 0x000000f003037812 */ /* 0x000fe400078ec0ff */
[----:B------:R-:W-:Y:S02]  /*1830*/  SHF.R.U32.HI R4, RZ, 0x3, R57 ;  /* 0x00000003ff047819 */ /* 0x000fe40000011639 */
[----:B------:R-:W-:-:S02]  /*1840*/  LOP3.LUT R7, R6, 0xf0, RZ, 0xc0, !PT ;  /* 0x000000f006077812 */ /* 0x000fc400078ec0ff */
[----:B------:R-:W-:Y:S02]  /*1850*/  LOP3.LUT R5, R4, 0x70, RZ, 0xc0, !PT ;  /* 0x0000007004057812 */ /* 0x000fe400078ec0ff */
[----:B------:R-:W-:Y:S01]  /*1860*/  F2FP.BF16.PACK_AB R22, R29, R28 ;  /* 0x0000001c1d16723e */ /* 0x000fe200000010ff */
[C---:B------:R-:W-:Y:S01]  /*1870*/  IMAD R34, R2.reuse, 0x2, R7 ;  /* 0x0000000202227824 */ /* 0x040fe200078e0207 */
[----:B------:R-:W-:Y:S01]  /*1880*/  BAR.SYNC.DEFER_BLOCKING 0x0 ;  /* 0x0000000000007b1d */ /* 0x000fe20000010000 */
[----:B------:R-:W-:Y:S01]  /*1890*/  IMAD R20, R2, 0x2, R5 ;  /* 0x0000000202147824 */ /* 0x000fe200078e0205 */
[----:B------:R-:W-:Y:S02]  /*18a0*/  F2FP.BF16.PACK_AB R21, R31, R30 ;  /* 0x0000001e1f15723e */ /* 0x000fe400000010ff */
[----:B-1----:R-:W-:Y:S02]  /*18b0*/  SHF.R.U32.HI R56, RZ, 0x2, R56 ;  /* 0x00000002ff387819 */ /* 0x002fe40000011638 */
[----:B------:R-:W-:-:S02]  /*18c0*/  F2FP.BF16.PACK_AB R36, R37, R36 ;  /* 0x000000242524723e */ /* 0x000fc400000010ff */
[----:B------:R-:W-:Y:S02]  /*18d0*/  LOP3.LUT R56, R56, 0x18, RZ, 0xc0, !PT ;  /* 0x0000001838387812 */ /* 0x000fe400078ec0ff */
[----:B------:R-:W-:Y:S02]  /*18e0*/  F2FP.BF16.PACK_AB R39, R39, R38 ;  /* 0x000000262727723e */ /* 0x000fe400000010ff */
[----:B------:R-:W-:Y:S02]  /*18f0*/  LOP3.LUT R0, R56, R123, RZ, 0xfc, !PT ;  /* 0x0000007b38007212 */ /* 0x000fe400078efcff */
[----:B------:R-:W-:Y:S02]  /*1900*/  F2FP.BF16.PACK_AB R80, R81, R80 ;  /* 0x000000505150723e */ /* 0x000fe400000010ff */
[----:B------:R-:W-:Y:S01]  /*1910*/  F2FP.BF16.PACK_AB R83, R83, R82 ;  /* 0x000000525353723e */ /* 0x000fe200000010ff */
[----:B------:R-:W-:Y:S01]  /*1920*/  IMAD.SHL.U32 R0, R0, 0x2, RZ ;  /* 0x0000000200007824 */ /* 0x000fe200078e00ff */
[----:B------:R-:W-:-:S02]  /*1930*/  F2FP.BF16.PACK_AB R92, R93, R92 ;  /* 0x0000005c5d5c723e */ /* 0x000fc400000010ff */
[----:B------:R-:W-:Y:S02]  /*1940*/  F2FP.BF16.PACK_AB R95, R95, R94 ;  /* 0x0000005e5f5f723e */ /* 0x000fe400000010ff */
[----:B------:R-:W-:Y:S01]  /*1950*/  LEA.HI R123, R123, R0, RZ, 0x1d ;  /* 0x000000007b7b7211 */ /* 0x000fe200078fe8ff */
[----:B------:R-:W-:Y:S01]  /*1960*/  IMAD.IADD R0, R0, 0x1, R3 ;  /* 0x0000000100007824 */ /* 0x000fe200078e0203 */
[----:B------:R-:W-:Y:S02]  /*1970*/  F2FP.BF16.PACK_AB R76, R77, R76 ;  /* 0x0000004c4d4c723e */ /* 0x000fe400000010ff */
[----:B------:R-:W-:Y:S01]  /*1980*/  F2FP.BF16.PACK_AB R79, R79, R78 ;  /* 0x0000004e4f4f723e */ /* 0x000fe200000010ff */
[----:B------:R-:W-:Y:S01]  /*1990*/  STS [R123], R8 ;  /* 0x000000087b007388 */ /* 0x000fe20000000800 */
[----:B------:R-:W-:Y:S02]  /*19a0*/  F2FP.BF16.PACK_AB R68, R69, R68 ;  /* 0x000000444544723e */ /* 0x000fe400000010ff */
[----:B------:R-:W-:Y:S01]  /*19b0*/  F2FP.BF16.PACK_AB R71, R71, R70 ;  /* 0x000000464747723e */ /* 0x000fe200000010ff */
[----:B------:R-:W-:Y:S01]  /*19c0*/  STS [R0+0x800], R23 ;  /* 0x0008001700007388 */ /* 0x000fe20000000800 */
[----:B------:R-:W-:-:S02]  /*19d0*/  F2FP.BF16.PACK_AB R64, R65, R64 ;  /* 0x000000404140723e */ /* 0x000fc400000010ff */
[----:B------:R-:W-:Y:S01]  /*19e0*/  F2FP.BF16.PACK_AB R67, R67, R66 ;  /* 0x000000424343723e */ /* 0x000fe200000010ff */
[----:B------:R-:W-:Y:S01]  /*19f0*/  STS [R123+0x40], R72 ;  /* 0x000040487b007388 */ /* 0x000fe20000000800 */
[----:B------:R-:W-:Y:S02]  /*1a00*/  F2FP.BF16.PACK_AB R96, R97, R96 ;  /* 0x000000606160723e */ /* 0x000fe400000010ff */
[----:B------:R-:W-:Y:S01]  /*1a10*/  F2FP.BF16.PACK_AB R99, R99, R98 ;  /* 0x000000626363723e */ /* 0x000fe200000010ff */
[----:B------:R-:W-:Y:S01]  /*1a20*/  STS [R0+0x840], R75 ;  /* 0x0008404b00007388 */ /* 0x000fe20000000800 */
[----:B------:R-:W-:Y:S02]  /*1a30*/  F2FP.BF16.PACK_AB R84, R85, R84 ;  /* 0x000000545554723e */ /* 0x000fe400000010ff */
[----:B------:R-:W-:Y:S01]  /*1a40*/  F2FP.BF16.PACK_AB R87, R87, R86 ;  /* 0x000000565757723e */ /* 0x000fe200000010ff */
[----:B------:R-:W-:Y:S01]  /*1a50*/  STS [R123+0x80], R16 ;  /* 0x000080107b007388 */ /* 0x000fe20000000800 */
[----:B------:R-:W-:-:S02]  /*1a60*/  F2FP.BF16.PACK_AB R88, R89, R88 ;  /* 0x000000585958723e */ /* 0x000fc400000010ff */
[----:B------:R-:W-:Y:S01]  /*1a70*/  F2FP.BF16.PACK_AB R91, R91, R90 ;  /* 0x0000005a5b5b723e */ /* 0x000fe200000010ff */
[----:B------:R-:W-:Y:S01]  /*1a80*/  STS [R0+0x880], R19 ;  /* 0x0008801300007388 */ /* 0x000fe20000000800 */
[----:B------:R-:W-:Y:S02]  /*1a90*/  F2FP.BF16.PACK_AB R38, R33, R32 ;  /* 0x000000202126723e */ /* 0x000fe400000010ff */
[----:B------:R-:W-:Y:S01]  /*1aa0*/  LOP3.LUT R124, R124, 0x78, R57, 0xf8, !PT ;  /* 0x000000787c7c7812 */ /* 0x000fe200078ef839 */
[----:B------:R-:W-:Y:S01]  /*1ab0*/  STS [R123+0xc0], R12 ;  /* 0x0000c00c7b007388 */ /* 0x000fe20000000800 */
[C---:B------:R-:W-:Y:S02]  /*1ac0*/  LOP3.LUT R3, R125.reuse, 0x8, RZ, 0xfc, !PT ;  /* 0x000000087d037812 */ /* 0x040fe400078efcff */
[----:B------:R-:W-:Y:S01]  /*1ad0*/  ISETP.GE.AND P0, PT, R124, 0x1000, PT ;  /* 0x000010007c00780c */ /* 0x000fe20003f06270 */
[----:B------:R-:W-:Y:S01]  /*1ae0*/  STS [R0+0x8c0], R15 ;  /* 0x0008c00f00007388 */ /* 0x000fe20000000800 */
[C-C-:B------:R-:W-:Y:S01]  /*1af0*/  IMAD R2, R125.reuse, 0x1000, R124.reuse ;  /* 0x000010007d027824 */ /* 0x140fe200078e027c */
[----:B------:R-:W-:Y:S01]  /*1b00*/  LOP3.LUT R43, R125, 0x10, RZ, 0xfc, !PT ;  /* 0x000000107d2b7812 */ /* 0x000fe200078efcff */
[----:B------:R-:W-:Y:S01]  /*1b10*/  IMAD R32, R3, 0x1000, R124 ;  /* 0x0000100003207824 */ /* 0x000fe200078e027c */
[----:B------:R-:W-:Y:S01]  /*1b20*/  BAR.SYNC.DEFER_BLOCKING 0x0 ;  /* 0x0000000000007b1d */ /* 0x000fe20000010000 */
[----:B------:R-:W-:-:S02]  /*1b30*/  ISETP.LT.AND P1, PT, R125, 0x200, !P0 ;  /* 0x000002007d00780c */ /* 0x000fc40004721270 */
[----:B------:R-:W-:Y:S01]  /*1b40*/  ISETP.LT.AND P2, PT, R3, 0x200, !P0 ;  /* 0x000002000300780c */ /* 0x000fe20004741270 */
[-C--:B------:R-:W-:Y:S01]  /*1b50*/  IMAD.WIDE R2, R2, R45.reuse, c[0x0][0x170] ;  /* 0x00005c0002027625 */ /* 0x080fe200078e022d */
[C---:B------:R-:W-:Y:S02]  /*1b60*/  LOP3.LUT R37, R125.reuse, 0x30, RZ, 0xfc, !PT ;  /* 0x000000307d257812 */ /* 0x040fe400078efcff */
[----:B------:R-:W-:Y:S01]  /*1b70*/  LOP3.LUT R41, R125, 0x18, RZ, 0xfc, !PT ;  /* 0x000000187d297812 */ /* 0x000fe200078efcff */
[----:B------:R-:W-:Y:S01]  /*1b80*/  IMAD.WIDE R32, R32, R45, c[0x0][0x170] ;  /* 0x00005c0020207625 */ /* 0x000fe200078e022d */
[----:B------:R-:W-:Y:S02]  /*1b90*/  ISETP.LT.AND P5, PT, R43, 0x200, !P0 ;  /* 0x000002002b00780c */ /* 0x000fe400047a1270 */
[----:B------:R-:W-:Y:S01]  /*1ba0*/  ISETP.LT.AND P4, PT, R41, 0x200, !P0 ;  /* 0x000002002900780c */ /* 0x000fe20004781270 */
[--C-:B------:R-:W-:Y:S02]  /*1bb0*/  IMAD R43, R43, 0x1000, R124.reuse ;  /* 0x000010002b2b7824 */ /* 0x100fe400078e027c */
[----:B------:R-:W-:Y:S01]  /*1bc0*/  IMAD R41, R41, 0x1000, R124 ;  /* 0x0000100029297824 */ /* 0x000fe200078e027c */
[----:B------:R-:W1:Y:S04]  /*1bd0*/  LDS.128 R28, [R20] ;  /* 0x00000000141c7984 */ /* 0x000e680000000c00 */
[----:B------:R-:W2:Y:S04]  /*1be0*/  LDS.128 R24, [R34+0x800] ;  /* 0x0008000022187984 */ /* 0x000ea80000000c00 */
[----:B------:R-:W-:Y:S06]  /*1bf0*/  BAR.SYNC.DEFER_BLOCKING 0x0 ;  /* 0x0000000000007b1d */ /* 0x000fec0000010000 */
[----:B------:R-:W-:Y:S04]  /*1c00*/  STS [R123], R36 ;  /* 0x000000247b007388 */ /* 0x000fe80000000800 */
[----:B------:R3:W-:Y:S04]  /*1c10*/  STS [R0+0x800], R39 ;  /* 0x0008002700007388 */ /* 0x0007e80000000800 */
[----:B------:R-:W-:Y:S04]  /*1c20*/  STS [R123+0x40], R80 ;  /* 0x000040507b007388 */ /* 0x000fe80000000800 */
[----:B------:R-:W-:Y:S01]  /*1c30*/  STS [R0+0x840], R83 ;  /* 0x0008405300007388 */ /* 0x000fe20000000800 */
[----:B---3--:R-:W-:-:S03]  /*1c40*/  LOP3.LUT R39, R125, 0x28, RZ, 0xfc, !PT ;  /* 0x000000287d277812 */ /* 0x008fc600078efcff */
[----:B------:R-:W-:Y:S04]  /*1c50*/  STS [R123+0x80], R92 ;  /* 0x0000805c7b007388 */ /* 0x000fe80000000800 */
[----:B------:R-:W-:Y:S04]  /*1c60*/  STS [R0+0x880], R95 ;  /* 0x0008805f00007388 */ /* 0x000fe80000000800 */
[----:B------:R-:W-:Y:S04]  /*1c70*/  STS [R123+0xc0], R14 ;  /* 0x0000c00e7b007388 */ /* 0x000fe80000000800 */
[----:B------:R-:W-:Y:S04]  /*1c80*/  STS [R0+0x8c0], R13 ;  /* 0x0008c00d00007388 */ /* 0x000fe80000000800 */
[----:B------:R-:W-:Y:S06]  /*1c90*/  BAR.SYNC.DEFER_BLOCKING 0x0 ;  /* 0x0000000000007b1d */ /* 0x000fec0000010000 */
[----:B------:R-:W3:Y:S04]  /*1ca0*/  LDS.128 R4, [R20] ;  /* 0x0000000014047984 */ /* 0x000ee80000000c00 */
[----:B------:R-:W4:Y:S04]  /*1cb0*/  LDS.128 R8, [R34+0x800] ;  /* 0x0008000022087984 */ /* 0x000f280000000c00 */
[----:B------:R-:W-:Y:S06]  /*1cc0*/  BAR.SYNC.DEFER_BLOCKING 0x0 ;  /* 0x0000000000007b1d */ /* 0x000fec0000010000 */
[----:B------:R-:W-:Y:S04]  /*1cd0*/  STS [R123], R76 ;  /* 0x0000004c7b007388 */ /* 0x000fe80000000800 */
[----:B------:R-:W-:Y:S04]  /*1ce0*/  STS [R0+0x800], R79 ;  /* 0x0008004f00007388 */ /* 0x000fe80000000800 */
[----:B------:R-:W-:Y:S04]  /*1cf0*/  STS [R123+0x40], R68 ;  /* 0x000040447b007388 */ /* 0x000fe80000000800 */
[----:B------:R-:W-:Y:S04]  /*1d00*/  STS [R0+0x840], R71 ;  /* 0x0008404700007388 */ /* 0x000fe80000000800 */
[----:B------:R-:W-:Y:S04]  /*1d10*/  STS [R123+0x80], R64 ;  /* 0x000080407b007388 */ /* 0x000fe80000000800 */
[----:B------:R-:W-:Y:S04]  /*1d20*/  STS [R0+0x880], R67 ;  /* 0x0008804300007388 */ /* 0x000fe80000000800 */
[----:B------:R-:W-:Y:S04]  /*1d30*/  STS [R123+0xc0], R22 ;  /* 0x0000c0167b007388 */ /* 0x000fe80000000800 */
[----:B------:R-:W-:Y:S04]  /*1d40*/  STS [R0+0x8c0], R21 ;  /* 0x0008c01500007388 */ /* 0x000fe80000000800 */
[----:B------:R-:W-:Y:S06]  /*1d50*/  BAR.SYNC.DEFER_BLOCKING 0x0 ;  /* 0x0000000000007b1d */ /* 0x000fec0000010000 */
[----:B------:R-:W1:Y:S04]  /*1d60*/  LDS.128 R12, [R20] ;  /* 0x00000000140c7984 */ /* 0x000e680000000c00 */
[----:B------:R-:W1:Y:S04]  /*1d70*/  LDS.128 R16, [R34+0x800] ;  /* 0x0008000022107984 */ /* 0x000e680000000c00 */
        /* <DEDUP_REMOVED lines=8> */
[----:B------:R1:W-:Y:S04]  /*1e00*/  STS [R0+0x8c0], R35 ;  /* 0x0008c02300007388 */ /* 0x0003e80000000800 */
[----:B------:R-:W-:Y:S01]  /*1e10*/  BAR.SYNC.DEFER_BLOCKING 0x0 ;  /* 0x0000000000007b1d */ /* 0x000fe20000010000 */
[----:B-1----:R-:W-:-:S02]  /*1e20*/  LOP3.LUT R35, R125, 0x38, RZ, 0xfc, !PT ;  /* 0x000000387d237812 */ /* 0x002fc400078efcff */
[----:B------:R-:W-:-:S04]  /*1e30*/  LOP3.LUT R125, R125, 0x20, RZ, 0xfc, !PT ;  /* 0x000000207d7d7812 */ /* 0x000fc800078efcff */
[----:B------:R-:W-:Y:S01]  /*1e40*/  ISETP.LT.AND P3, PT, R125, 0x200, !P0 ;  /* 0x000002007d00780c */ /* 0x000fe20004761270 */
[----:B------:R-:W1:Y:S04]  /*1e50*/  LDS.128 R20, [R20] ;  /* 0x0000000014147984 */ /* 0x000e680000000c00 */
[----:B------:R3:W-:Y:S01]  /*1e60*/  @P1 STG.E.128 [R2.64], R28 ;  /* 0x0000001c02001986 */ /* 0x0007e2000c101d04 */
[----:B------:R-:W-:-:S03]  /*1e70*/  ISETP.LT.AND P1, PT, R37, 0x200, !P0 ;  /* 0x000002002500780c */ /* 0x000fc60004721270 */
[----:B--2---:R2:W-:Y:S01]  /*1e80*/  @P2 STG.E.128 [R32.64], R24 ;  /* 0x0000001820002986 */ /* 0x0045e2000c101d04 */
[----:B------:R-:W-:Y:S02]  /*1e90*/  ISETP.LT.AND P2, PT, R39, 0x200, !P0 ;  /* 0x000002002700780c */ /* 0x000fe40004741270 */
[----:B------:R-:W-:Y:S01]  /*1ea0*/  ISETP.LT.AND P0, PT, R35, 0x200, !P0 ;  /* 0x000002002300780c */ /* 0x000fe20004701270 */
[--C-:B---3--:R-:W-:Y:S02]  /*1eb0*/  IMAD R28, R39, 0x1000, R124.reuse ;  /* 0x00001000271c7824 */ /* 0x108fe400078e027c */
[--C-:B------:R-:W-:Y:S02]  /*1ec0*/  IMAD R30, R37, 0x1000, R124.reuse ;  /* 0x00001000251e7824 */ /* 0x100fe400078e027c */
[----:B--2---:R-:W-:Y:S02]  /*1ed0*/  IMAD R26, R125, 0x1000, R124 ;  /* 0x000010007d1a7824 */ /* 0x004fe400078e027c */
[----:B------:R-:W-:-:S04]  /*1ee0*/  IMAD.WIDE R2, R43, R45, c[0x0][0x170] ;  /* 0x00005c002b027625 */ /* 0x000fc800078e022d */
[-C--:B------:R-:W-:Y:S01]  /*1ef0*/  IMAD.WIDE R24, R41, R45.reuse, c[0x0][0x170] ;  /* 0x00005c0029187625 */ /* 0x080fe200078e022d */
[----:B------:R2:W-:Y:S03]  /*1f00*/  @P5 STG.E.128 [R2.64], R4 ;  /* 0x0000000402005986 */ /* 0x0005e6000c101d04 */
[-C--:B------:R-:W-:Y:S01]  /*1f10*/  IMAD.WIDE R26, R26, R45.reuse, c[0x0][0x170] ;  /* 0x00005c001a1a7625 */ /* 0x080fe200078e022d */
[----:B----4-:R2:W-:Y:S03]  /*1f20*/  @P4 STG.E.128 [R24.64], R8 ;  /* 0x0000000818004986 */ /* 0x0105e6000c101d04 */
[-C--:B------:R-:W-:Y:S01]  /*1f30*/  IMAD.WIDE R28, R28, R45.reuse, c[0x0][0x170] ;  /* 0x00005c001c1c7625 */ /* 0x080fe200078e022d */
[----:B------:R2:W-:Y:S03]  /*1f40*/  @P3 STG.E.128 [R26.64], R12 ;  /* 0x0000000c1a003986 */ /* 0x0005e6000c101d04 */
[----:B------:R-:W-:Y:S01]  /*1f50*/  IMAD.WIDE R30, R30, R45, c[0x0][0x170] ;  /* 0x00005c001e1e7625 */ /* 0x000fe200078e022d */
[----:B------:R2:W-:Y:S04]  /*1f60*/  @P2 STG.E.128 [R28.64], R16 ;  /* 0x000000101c002986 */ /* 0x0005e8000c101d04 */
[----:B-1----:R2:W-:Y:S01]  /*1f70*/  @P1 STG.E.128 [R30.64], R20 ;  /* 0x000000141e001986 */ /* 0x0025e2000c101d04 */
[----:B------:R-:W-:Y:S05]  /*1f80*/  @!P0 EXIT ;  /* 0x000000000000894d */ /* 0x000fea0003800000 */
[----:B--2---:R-:W1:Y:S01]  /*1f90*/  LDS.128 R4, [R34+0x800] ;  /* 0x0008000022047984 */ /* 0x004e620000000c00 */
[----:B------:R-:W-:-:S04]  /*1fa0*/  IMAD R2, R35, 0x1000, R124 ;  /* 0x0000100023027824 */ /* 0x000fc800078e027c */
[----:B------:R-:W-:-:S05]  /*1fb0*/  IMAD.WIDE R2, R2, R45, c[0x0][0x170] ;  /* 0x00005c0002027625 */ /* 0x000fca00078e022d */
[----:B-1----:R-:W-:Y:S01]  /*1fc0*/  STG.E.128 [R2.64], R4 ;  /* 0x0000000402007986 */ /* 0x002fe2000c101d04 */
[----:B------:R-:W-:Y:S05]  /*1fd0*/  EXIT ;  /* 0x000000000000794d */ /* 0x000fea0003800000 */
.L_x_1:
[----:B------:R-:W-:-:S00]  /*1fe0*/  BRA `(.L_x_1) ;  /* 0xfffffff000007947 */ /* 0x000fc0000383ffff */
[----:B------:R-:W-:-:S00]  /*1ff0*/  NOP ;  /* 0x0000000000007918 */ /* 0x000fc00000000000 */
        /* <DEDUP_REMOVED lines=8> */
.L_x_2:


//--------------------- .nv.shared.triton_mm      --------------------------
	.section	.nv.shared.triton_mm,"aw",@nobits
	.sectionflags	@""
	.align	16
